// auto-generated by cutlass_sweep.conv — config: {"arch": "sm_100", "cluster_m": 2, "cluster_n": 1, "conv_kind": "dgrad", "dtype": "fp16", "ndim": 3, "tile_k": 64, "tile_m": 64, "tile_n": 64}
#include "cutlass/cutlass.h"
#include "cute/tensor.hpp"
#include "cutlass/kernel_hardware_info.hpp"
#include "cutlass/conv/convolution.h"
#include "cutlass/conv/dispatch_policy.hpp"
#include "cutlass/conv/collective/collective_builder.hpp"
#include "cutlass/conv/kernel/conv_universal.hpp"
#include "cutlass/conv/device/conv_universal_adapter.hpp"
#include "cutlass/epilogue/collective/collective_builder.hpp"

using namespace cute;
using Elem = cutlass::half_t;
using Acc  = float;
using LayoutAB = cutlass::layout::TensorNDHWC;
using LayoutC  = cutlass::layout::TensorNDHWC;
constexpr auto ConvOp = cutlass::conv::Operator::kDgrad;
using TileShape    = Shape<_64, _64, Shape<_64>>;
using ClusterShape = Shape<_2, _1, _1>;

using CollectiveEpilogue = typename cutlass::epilogue::collective::CollectiveBuilder<
    cutlass::arch::Sm100, cutlass::arch::OpClassTensorOp,
    TileShape, ClusterShape,
    cutlass::epilogue::collective::EpilogueTileAuto,
    Acc, Acc,
    Elem, LayoutC, 128 / cutlass::sizeof_bits<Elem>::value,
    Elem, LayoutC, 128 / cutlass::sizeof_bits<Elem>::value,
    cutlass::epilogue::collective::EpilogueScheduleAuto
  >::CollectiveOp;

using CollectiveMainloop = typename cutlass::conv::collective::CollectiveBuilder<
    cutlass::arch::Sm100, cutlass::arch::OpClassTensorOp, ConvOp,
    Elem, LayoutAB, 128 / cutlass::sizeof_bits<Elem>::value,
    Elem, LayoutAB, 128 / cutlass::sizeof_bits<Elem>::value,
    Acc,
    TileShape, ClusterShape,
    cutlass::conv::collective::StageCountAutoCarveout<
        static_cast<int>(sizeof(typename CollectiveEpilogue::SharedStorage))>,
    cutlass::conv::collective::KernelScheduleAuto
  >::CollectiveOp;

using ProblemShape = cutlass::conv::ConvProblemShape<
    ConvOp, CollectiveMainloop::DispatchPolicy::NumSpatialDimensions>;
using ConvKernel = cutlass::conv::kernel::ConvUniversal<
    ProblemShape, CollectiveMainloop, CollectiveEpilogue>;
using Conv = cutlass::conv::device::ConvUniversalAdapter<ConvKernel>;

auto* _anchor = &cutlass::device_kernel<ConvKernel>;


// ===== COMPILED SASS (sm_100a) =====

	.target	sm_100a

	.elftype	@"ET_EXEC"


//--------------------- .note.nv.tkinfo           --------------------------
	.section	.note.nv.tkinfo,"",@"SHT_NOTE"
	.sectionflags	@"SHF_NOTE_NV_TKINFO"
	.tkinfo
        /*0018*/ 	.word	0x00000002
        /*0030*/ 	.string	""
        /*0030*/ 	.string	"ptxas"
        /*0030*/ 	.string	"Cuda compilation tools, release 13.0, V13.0.88"
        /*0030*/ 	.string	"Build cuda_13.0.r13.0/compiler.36424714_0"
        /*0030*/ 	.string	"-arch sm_100a -m 64 "



//--------------------- .note.nv.cuinfo           --------------------------
	.section	.note.nv.cuinfo,"",@"SHT_NOTE"
	.sectionflags	@"SHF_NOTE_NV_CUINFO"
        /*0018*/ 	.short	0x0002
        /*001a*/ 	.short	0x0064
        /*001c*/ 	.short	0x0082
	.zero		2


//--------------------- .nv.info                  --------------------------
	.section	.nv.info,"",@"SHT_CUDA_INFO"
	.align	4


	//----- nvinfo : EIATTR_REGCOUNT
	.align		4
        /*0000*/ 	.byte	0x04, 0x2f
        /*0002*/ 	.short	(.L_19 - .L_18)
	.align		4
.L_18:
        /*0004*/ 	.word	index@(_ZN7cutlass13device_kernelINS_4conv6kernel13ConvUniversalINS1_16ConvProblemShapeILNS1_8OperatorE1ELi3EEENS1_10collective14CollectiveConvINS1_47MainloopSm100TmaUmmaWarpSpecializedImplicitGemmILS5_1ELi13ELi3ELi1ELi2EN4cute5tupleIJNSA_1CILi2EEENSC_ILi1EEESE_EEEEENSB_IJNSC_ILi64EEESH_NSB_IJSH_EEEEEENS_6half_tESK_NSA_8TiledMMAINSA_8MMA_AtomIJNSA_20SM100_MMA_F16BF16_SSISK_SK_fLi64ELi64ELNSA_4UMMA5MajorE0ELSP_1ELNSO_7ScaleInE0ELSQ_0EEEEEENSA_6LayoutINSB_IJSE_SE_SE_EEENSB_IJNSC_ILi0EEESV_SV_EEEEENSB_IJNSA_10UnderscoreESY_SY_EEEEENS7_6detail27Sm100ImplicitGemmTileTraitsINSA_20SM90_TMA_LOAD_IM2COLENSA_14ComposedLayoutINSA_7SwizzleILi3ELi4ELi3EEENSA_18smem_ptr_flag_bitsILi16EEENST_INSB_IJNSC_ILi8EEESH_EEENSB_IJSH_SE_EEEEEEEvEENS12_INSA_23SM90_TMA_LOAD_MULTICASTENS14_IS16_S18_NST_INSB_IJSH_S19_EEENSB_IJSE_SH_EEEEEEEvEEEENS_8epilogue10collective18CollectiveEpilogueINS1M_23Sm100TmaWarpSpecializedILi3ELi2ELi16ELb1ELb0EEEJSJ_NSB_IJNST_ISH_SE_EENST_INSC_ILi32EEESE_EEEEESK_NSB_IJNSB_IJllllEEESE_SV_EEESK_S1W_NS1M_6fusion15FusionCallbacksIS1Q_NS1X_17LinearCombinationISK_fSK_fLNS_15FloatRoundStyleE2EEESJ_S1U_JEEENSA_5SM1004TMEM4LOAD26SM100_TMEM_LOAD_16dp256b4xES13_NS14_INS15_ILi2ELi4ELi3EEES18_NST_INSB_IJS19_S1S_EEENSB_IJS1S_SE_EEEEEEENSA_17SM75_U32x4_LDSM_NENSA_21SM90_TMA_STORE_IM2COLES2B_NSA_17SM90_U32x4_STSM_NENSA_39AutoVectorizingCopyWithAssumedAlignmentILi128EEEEEEvvEEEEvNT_6ParamsE)
        /*0008*/ 	.word	0x0000004b


	//----- nvinfo : EIATTR_FRAME_SIZE
	.align		4
.L_19:
        /*000c*/ 	.byte	0x04, 0x11
        /*000e*/ 	.short	(.L_21 - .L_20)
	.align		4
.L_20:
        /*0010*/ 	.word	index@($__internal_2_$__cuda_sm10x_tcgen05_guardrail_trap_unallocated_columns_being_dealloced)
        /*0014*/ 	.word	0x00000008


	//----- nvinfo : EIATTR_FRAME_SIZE
	.align		4
.L_21:
        /*0018*/ 	.byte	0x04, 0x11
        /*001a*/ 	.short	(.L_23 - .L_22)
	.align		4
.L_22:
        /*001c*/ 	.word	index@($__internal_1_$__cuda_sm10x_tcgen05_guardrail_trap_phase_invalid_during_alloc)
        /*0020*/ 	.word	0x00000008


	//----- nvinfo : EIATTR_FRAME_SIZE
	.align		4
.L_23:
        /*0024*/ 	.byte	0x04, 0x11
        /*0026*/ 	.short	(.L_25 - .L_24)
	.align		4
.L_24:
        /*0028*/ 	.word	index@($__internal_0_$__cuda_sm10x_tcgen05_guardrail_trap_col_being_dealloced_not_returned_by_alloc)
        /*002c*/ 	.word	0x00000008


	//----- nvinfo : EIATTR_FRAME_SIZE
	.align		4
.L_25:
        /*0030*/ 	.byte	0x04, 0x11
        /*0032*/ 	.short	(.L_27 - .L_26)
	.align		4
.L_26:
        /*0034*/ 	.word	index@(_ZN7cutlass13device_kernelINS_4conv6kernel13ConvUniversalINS1_16ConvProblemShapeILNS1_8OperatorE1ELi3EEENS1_10collective14CollectiveConvINS1_47MainloopSm100TmaUmmaWarpSpecializedImplicitGemmILS5_1ELi13ELi3ELi1ELi2EN4cute5tupleIJNSA_1CILi2EEENSC_ILi1EEESE_EEEEENSB_IJNSC_ILi64EEESH_NSB_IJSH_EEEEEENS_6half_tESK_NSA_8TiledMMAINSA_8MMA_AtomIJNSA_20SM100_MMA_F16BF16_SSISK_SK_fLi64ELi64ELNSA_4UMMA5MajorE0ELSP_1ELNSO_7ScaleInE0ELSQ_0EEEEEENSA_6LayoutINSB_IJSE_SE_SE_EEENSB_IJNSC_ILi0EEESV_SV_EEEEENSB_IJNSA_10UnderscoreESY_SY_EEEEENS7_6detail27Sm100ImplicitGemmTileTraitsINSA_20SM90_TMA_LOAD_IM2COLENSA_14ComposedLayoutINSA_7SwizzleILi3ELi4ELi3EEENSA_18smem_ptr_flag_bitsILi16EEENST_INSB_IJNSC_ILi8EEESH_EEENSB_IJSH_SE_EEEEEEEvEENS12_INSA_23SM90_TMA_LOAD_MULTICASTENS14_IS16_S18_NST_INSB_IJSH_S19_EEENSB_IJSE_SH_EEEEEEEvEEEENS_8epilogue10collective18CollectiveEpilogueINS1M_23Sm100TmaWarpSpecializedILi3ELi2ELi16ELb1ELb0EEEJSJ_NSB_IJNST_ISH_SE_EENST_INSC_ILi32EEESE_EEEEESK_NSB_IJNSB_IJllllEEESE_SV_EEESK_S1W_NS1M_6fusion15FusionCallbacksIS1Q_NS1X_17LinearCombinationISK_fSK_fLNS_15FloatRoundStyleE2EEESJ_S1U_JEEENSA_5SM1004TMEM4LOAD26SM100_TMEM_LOAD_16dp256b4xES13_NS14_INS15_ILi2ELi4ELi3EEES18_NST_INSB_IJS19_S1S_EEENSB_IJS1S_SE_EEEEEEENSA_17SM75_U32x4_LDSM_NENSA_21SM90_TMA_STORE_IM2COLES2B_NSA_17SM90_U32x4_STSM_NENSA_39AutoVectorizingCopyWithAssumedAlignmentILi128EEEEEEvvEEEEvNT_6ParamsE)
        /*0038*/ 	.word	0x00000008


	//----- nvinfo : EIATTR_MIN_STACK_SIZE
	.align		4
.L_27:
        /*003c*/ 	.byte	0x04, 0x12
        /*003e*/ 	.short	(.L_29 - .L_28)
	.align		4
.L_28:
        /*0040*/ 	.word	index@(_ZN7cutlass13device_kernelINS_4conv6kernel13ConvUniversalINS1_16ConvProblemShapeILNS1_8OperatorE1ELi3EEENS1_10collective14CollectiveConvINS1_47MainloopSm100TmaUmmaWarpSpecializedImplicitGemmILS5_1ELi13ELi3ELi1ELi2EN4cute5tupleIJNSA_1CILi2EEENSC_ILi1EEESE_EEEEENSB_IJNSC_ILi64EEESH_NSB_IJSH_EEEEEENS_6half_tESK_NSA_8TiledMMAINSA_8MMA_AtomIJNSA_20SM100_MMA_F16BF16_SSISK_SK_fLi64ELi64ELNSA_4UMMA5MajorE0ELSP_1ELNSO_7ScaleInE0ELSQ_0EEEEEENSA_6LayoutINSB_IJSE_SE_SE_EEENSB_IJNSC_ILi0EEESV_SV_EEEEENSB_IJNSA_10UnderscoreESY_SY_EEEEENS7_6detail27Sm100ImplicitGemmTileTraitsINSA_20SM90_TMA_LOAD_IM2COLENSA_14ComposedLayoutINSA_7SwizzleILi3ELi4ELi3EEENSA_18smem_ptr_flag_bitsILi16EEENST_INSB_IJNSC_ILi8EEESH_EEENSB_IJSH_SE_EEEEEEEvEENS12_INSA_23SM90_TMA_LOAD_MULTICASTENS14_IS16_S18_NST_INSB_IJSH_S19_EEENSB_IJSE_SH_EEEEEEEvEEEENS_8epilogue10collective18CollectiveEpilogueINS1M_23Sm100TmaWarpSpecializedILi3ELi2ELi16ELb1ELb0EEEJSJ_NSB_IJNST_ISH_SE_EENST_INSC_ILi32EEESE_EEEEESK_NSB_IJNSB_IJllllEEESE_SV_EEESK_S1W_NS1M_6fusion15FusionCallbacksIS1Q_NS1X_17LinearCombinationISK_fSK_fLNS_15FloatRoundStyleE2EEESJ_S1U_JEEENSA_5SM1004TMEM4LOAD26SM100_TMEM_LOAD_16dp256b4xES13_NS14_INS15_ILi2ELi4ELi3EEES18_NST_INSB_IJS19_S1S_EEENSB_IJS1S_SE_EEEEEEENSA_17SM75_U32x4_LDSM_NENSA_21SM90_TMA_STORE_IM2COLES2B_NSA_17SM90_U32x4_STSM_NENSA_39AutoVectorizingCopyWithAssumedAlignmentILi128EEEEEEvvEEEEvNT_6ParamsE)
        /*0044*/ 	.word	0x00000008
.L_29:


//--------------------- .nv.compat                --------------------------
	.section	.nv.compat,"",@"SHT_CUDA_COMPAT_INFO"
	.align	4
        /*0000*/ 	.byte	0x02, 0x09, 0x01, 0x00, 0x02, 0x02, 0x02, 0x00, 0x02, 0x05, 0x05, 0x00, 0x03, 0x07, 0x01, 0x01
        /*0010*/ 	.byte	0x02, 0x03, 0x01, 0x00, 0x02, 0x06, 0x01, 0x00, 0x04, 0x0b, 0x08, 0x00, 0x09, 0x00, 0x00, 0x00
        /*0020*/ 	.byte	0x00, 0x00, 0x00, 0x00


//--------------------- .nv.info._ZN7cutlass13device_kernelINS_4conv6kernel13ConvUniversalINS1_16ConvProblemShapeILNS1_8OperatorE1ELi3EEENS1_10collective14CollectiveConvINS1_47MainloopSm100TmaUmmaWarpSpecializedImplicitGemmILS5_1ELi13ELi3ELi1ELi2EN4cute5tupleIJNSA_1CILi2EEENSC_ILi1EEESE_EEEEENSB_IJNSC_ILi64EEESH_NSB_IJSH_EEEEEENS_6half_tESK_NSA_8TiledMMAINSA_8MMA_AtomIJNSA_20SM100_MMA_F16BF16_SSISK_SK_fLi64ELi64ELNSA_4UMMA5MajorE0ELSP_1ELNSO_7ScaleInE0ELSQ_0EEEEEENSA_6LayoutINSB_IJSE_SE_SE_EEENSB_IJNSC_ILi0EEESV_SV_EEEEENSB_IJNSA_10UnderscoreESY_SY_EEEEENS7_6detail27Sm100ImplicitGemmTileTraitsINSA_20SM90_TMA_LOAD_IM2COLENSA_14ComposedLayoutINSA_7SwizzleILi3ELi4ELi3EEENSA_18smem_ptr_flag_bitsILi16EEENST_INSB_IJNSC_ILi8EEESH_EEENSB_IJSH_SE_EEEEEEEvEENS12_INSA_23SM90_TMA_LOAD_MULTICASTENS14_IS16_S18_NST_INSB_IJSH_S19_EEENSB_IJSE_SH_EEEEEEEvEEEENS_8epilogue10collective18CollectiveEpilogueINS1M_23Sm100TmaWarpSpecializedILi3ELi2ELi16ELb1ELb0EEEJSJ_NSB_IJNST_ISH_SE_EENST_INSC_ILi32EEESE_EEEEESK_NSB_IJNSB_IJllllEEESE_SV_EEESK_S1W_NS1M_6fusion15FusionCallbacksIS1Q_NS1X_17LinearCombinationISK_fSK_fLNS_15FloatRoundStyleE2EEESJ_S1U_JEEENSA_5SM1004TMEM4LOAD26SM100_TMEM_LOAD_16dp256b4xES13_NS14_INS15_ILi2ELi4ELi3EEES18_NST_INSB_IJS19_S1S_EEENSB_IJS1S_SE_EEEEEEENSA_17SM75_U32x4_LDSM_NENSA_21SM90_TMA_STORE_IM2COLES2B_NSA_17SM90_U32x4_STSM_NENSA_39AutoVectorizingCopyWithAssumedAlignmentILi128EEEEEEvvEEEEvNT_6ParamsE --------------------------
	.section	.nv.info._ZN7cutlass13device_kernelINS_4conv6kernel13ConvUniversalINS1_16ConvProblemShapeILNS1_8OperatorE1ELi3EEENS1_10collective14CollectiveConvINS1_47MainloopSm100TmaUmmaWarpSpecializedImplicitGemmILS5_1ELi13ELi3ELi1ELi2EN4cute5tupleIJNSA_1CILi2EEENSC_ILi1EEESE_EEEEENSB_IJNSC_ILi64EEESH_NSB_IJSH_EEEEEENS_6half_tESK_NSA_8TiledMMAINSA_8MMA_AtomIJNSA_20SM100_MMA_F16BF16_SSISK_SK_fLi64ELi64ELNSA_4UMMA5MajorE0ELSP_1ELNSO_7ScaleInE0ELSQ_0EEEEEENSA_6LayoutINSB_IJSE_SE_SE_EEENSB_IJNSC_ILi0EEESV_SV_EEEEENSB_IJNSA_10UnderscoreESY_SY_EEEEENS7_6detail27Sm100ImplicitGemmTileTraitsINSA_20SM90_TMA_LOAD_IM2COLENSA_14ComposedLayoutINSA_7SwizzleILi3ELi4ELi3EEENSA_18smem_ptr_flag_bitsILi16EEENST_INSB_IJNSC_ILi8EEESH_EEENSB_IJSH_SE_EEEEEEEvEENS12_INSA_23SM90_TMA_LOAD_MULTICASTENS14_IS16_S18_NST_INSB_IJSH_S19_EEENSB_IJSE_SH_EEEEEEEvEEEENS_8epilogue10collective18CollectiveEpilogueINS1M_23Sm100TmaWarpSpecializedILi3ELi2ELi16ELb1ELb0EEEJSJ_NSB_IJNST_ISH_SE_EENST_INSC_ILi32EEESE_EEEEESK_NSB_IJNSB_IJllllEEESE_SV_EEESK_S1W_NS1M_6fusion15FusionCallbacksIS1Q_NS1X_17LinearCombinationISK_fSK_fLNS_15FloatRoundStyleE2EEESJ_S1U_JEEENSA_5SM1004TMEM4LOAD26SM100_TMEM_LOAD_16dp256b4xES13_NS14_INS15_ILi2ELi4ELi3EEES18_NST_INSB_IJS19_S1S_EEENSB_IJS1S_SE_EEEEEEENSA_17SM75_U32x4_LDSM_NENSA_21SM90_TMA_STORE_IM2COLES2B_NSA_17SM90_U32x4_STSM_NENSA_39AutoVectorizingCopyWithAssumedAlignmentILi128EEEEEEvvEEEEvNT_6ParamsE,"",@"SHT_CUDA_INFO"
	.sectionflags	@""
	.align	4


	//----- nvinfo : EIATTR_CUDA_API_VERSION
	.align		4
        /*0000*/ 	.byte	0x04, 0x37
        /*0002*/ 	.short	(.L_31 - .L_30)
.L_30:
        /*0004*/ 	.word	0x00000082


	//----- nvinfo : EIATTR_KPARAM_INFO
	.align		4
.L_31:
        /*0008*/ 	.byte	0x04, 0x17
        /*000a*/ 	.short	(.L_33 - .L_32)
.L_32:
        /*000c*/ 	.word	0x00000000
        /*0010*/ 	.short	0x0000
        /*0012*/ 	.short	0x0000
        /*0014*/ 	.byte	0x00, 0xf0, 0x01, 0x24


	//----- nvinfo : EIATTR_AT_ENTRY_FRAGMENTS
	.align		4
.L_33:
        /*0018*/ 	.byte	0x04, 0x4f
        /*001a*/ 	.short	(.L_35 - .L_34)


	//   ....[0]....
.L_34:
        /*001c*/ 	.word	0x00000006


	//----- nvinfo : EIATTR_RESERVED_SMEM_USED
	.align		4
.L_35:
        /*0020*/ 	.byte	0x01, 0x41
	.zero		2


	//----- nvinfo : EIATTR_SPARSE_MMA_MASK
	.align		4
        /*0024*/ 	.byte	0x03, 0x50
        /*0026*/ 	.short	0x0000


	//----- nvinfo : EIATTR_TCGEN05_1CTA_USED
	.align		4
        /*0028*/ 	.byte	0x01, 0x51
	.zero		2


	//----- nvinfo : EIATTR_MAXREG_COUNT
	.align		4
        /*002c*/ 	.byte	0x03, 0x1b
        /*002e*/ 	.short	0x00ff


	//----- nvinfo : EIATTR_NUM_BARRIERS
	.align		4
        /*0030*/ 	.byte	0x02, 0x4c
        /*0032*/ 	.byte	0x07
	.zero		1


	//----- nvinfo : EIATTR_EXTERNS
	.align		4
        /*0034*/ 	.byte	0x04, 0x0f
        /*0036*/ 	.short	(.L_37 - .L_36)


	//   ....[0]....
	.align		4
.L_36:
        /*0038*/ 	.word	index@(__assertfail)


	//----- nvinfo : EIATTR_MERCURY_ISA_VERSION
	.align		4
.L_37:
        /*003c*/ 	.byte	0x03, 0x5f
        /*003e*/ 	.short	0x0101


	//----- nvinfo : EIATTR_INT_WARP_WIDE_INSTR_OFFSETS
	.align		4
        /*0040*/ 	.byte	0x04, 0x31
        /*0042*/ 	.short	(.L_39 - .L_38)


	//   ....[0]....
.L_38:
        /*0044*/ 	.word	0x000043f0


	//   ....[1]....
        /*0048*/ 	.word	0x00004410


	//   ....[2]....
        /*004c*/ 	.word	0x00004440


	//   ....[3]....
        /*0050*/ 	.word	0x00005190


	//   ....[4]....
        /*0054*/ 	.word	0x000052c0


	//   ....[5]....
        /*0058*/ 	.word	0x00005460


	//   ....[6]....
        /*005c*/ 	.word	0x000054e0


	//----- nvinfo : EIATTR_COOP_GROUP_MASK_REGIDS
	.align		4
.L_39:
        /*0060*/ 	.byte	0x04, 0x29
        /*0062*/ 	.short	(.L_41 - .L_40)


	//   ....[0]....
.L_40:
        /*0064*/ 	.word	0xffffffff


	//   ....[1]....
        /*0068*/ 	.word	0xffffffff


	//   ....[2]....
        /*006c*/ 	.word	0xffffffff


	//   ....[3]....
        /*0070*/ 	.word	0xffffffff


	//   ....[4]....
        /*0074*/ 	.word	0xffffffff


	//   ....[5]....
        /*0078*/ 	.word	0xffffffff


	//   ....[6]....
        /*007c*/ 	.word	0xffffffff


	//   ....[7]....
        /*0080*/ 	.word	0xffffffff


	//   ....[8]....
        /*0084*/ 	.word	0xffffffff


	//   ....[9]....
        /*0088*/ 	.word	0xffffffff


	//   ....[10]....
        /*008c*/ 	.word	0xffffffff


	//   ....[11]....
        /*0090*/ 	.word	0xffffffff


	//   ....[12]....
        /*0094*/ 	.word	0xffffffff


	//----- nvinfo : EIATTR_COOP_GROUP_INSTR_OFFSETS
	.align		4
.L_41:
        /*0098*/ 	.byte	0x04, 0x28
        /*009a*/ 	.short	(.L_43 - .L_42)


	//   ....[0]....
.L_42:
        /*009c*/ 	.word	0x00000090


	//   ....[1]....
        /*00a0*/ 	.word	0x00000500


	//   ....[2]....
        /*00a4*/ 	.word	0x000007e0


	//   ....[3]....
        /*00a8*/ 	.word	0x00000960


	//   ....[4]....
        /*00ac*/ 	.word	0x00000a60


	//   ....[5]....
        /*00b0*/ 	.word	0x00000bb0


	//   ....[6]....
        /*00b4*/ 	.word	0x00000db0


	//   ....[7]....
        /*00b8*/ 	.word	0x000025f0


	//   ....[8]....
        /*00bc*/ 	.word	0x00003710


	//   ....[9]....
        /*00c0*/ 	.word	0x00003920


	//   ....[10]....
        /*00c4*/ 	.word	0x00003950


	//   ....[11]....
        /*00c8*/ 	.word	0x000042d0


	//   ....[12]....
        /*00cc*/ 	.word	0x00004510


	//----- nvinfo : EIATTR_VRC_CTA_INIT_COUNT
	.align		4
.L_43:
        /*00d0*/ 	.byte	0x02, 0x4a
        /*00d2*/ 	.byte	0x80
	.zero		1


	//----- nvinfo : EIATTR_SYSCALL_OFFSETS
	.align		4
        /*00d4*/ 	.byte	0x04, 0x46
        /*00d6*/ 	.short	(.L_45 - .L_44)


	//   ....[0]....
.L_44:
        /*00d8*/ 	.word	0x00006250


	//   ....[1]....
        /*00dc*/ 	.word	0x00006340


	//   ....[2]....
        /*00e0*/ 	.word	0x00006d20


	//   ....[3]....
        /*00e4*/ 	.word	0x000076a0


	//----- nvinfo : EIATTR_MBARRIER_INSTR_OFFSETS
	.align		4
.L_45:
        /*00e8*/ 	.byte	0x04, 0x39
        /*00ea*/ 	.short	(.L_47 - .L_46)


	//   ....[0]....
.L_46:
        /*00ec*/ 	.word	0x00000620
        /*00f0*/ 	.word	0x000000ff
        /*00f4*/ 	.word	0x00000000
        /*00f8*/ 	.short	0x0100
        /*00fa*/ 	.byte	0x04
	.zero		1


	//   ....[1]....
        /*00fc*/ 	.word	0x00000630
        /*0100*/ 	.word	0x000000ff
        /*0104*/ 	.word	0x00000068
        /*0108*/ 	.short	0x0100
        /*010a*/ 	.byte	0x04
	.zero		1


	//   ....[2]....
        /*010c*/ 	.word	0x00000640
        /*0110*/ 	.word	0x000000ff
        /*0114*/ 	.word	0x00000008
        /*0118*/ 	.short	0x0100
        /*011a*/ 	.byte	0x04
	.zero		1


	//   ....[3]....
        /*011c*/ 	.word	0x00000650
        /*0120*/ 	.word	0x000000ff
        /*0124*/ 	.word	0x00000070
        /*0128*/ 	.short	0x0100
        /*012a*/ 	.byte	0x04
	.zero		1


	//   ....[4]....
        /*012c*/ 	.word	0x00000660
        /*0130*/ 	.word	0x000000ff
        /*0134*/ 	.word	0x00000010
        /*0138*/ 	.short	0x0100
        /*013a*/ 	.byte	0x04
	.zero		1


	//   ....[5]....
        /*013c*/ 	.word	0x00000670
        /*0140*/ 	.word	0x000000ff
        /*0144*/ 	.word	0x00000078
        /*0148*/ 	.short	0x0100
        /*014a*/ 	.byte	0x04
	.zero		1


	//   ....[6]....
        /*014c*/ 	.word	0x00000680
        /*0150*/ 	.word	0x000000ff
        /*0154*/ 	.word	0x00000018
        /*0158*/ 	.short	0x0100
        /*015a*/ 	.byte	0x04
	.zero		1


	//   ....[7]....
        /*015c*/ 	.word	0x00000690
        /*0160*/ 	.word	0x000000ff
        /*0164*/ 	.word	0x00000080
        /*0168*/ 	.short	0x0100
        /*016a*/ 	.byte	0x04
	.zero		1


	//   ....[8]....
        /*016c*/ 	.word	0x000006a0
        /*0170*/ 	.word	0x000000ff
        /*0174*/ 	.word	0x00000020
        /*0178*/ 	.short	0x0100
        /*017a*/ 	.byte	0x04
	.zero		1


	//   ....[9]....
        /*017c*/ 	.word	0x000006b0
        /*0180*/ 	.word	0x000000ff
        /*0184*/ 	.word	0x00000088
        /*0188*/ 	.short	0x0100
        /*018a*/ 	.byte	0x04
	.zero		1


	//   ....[10]....
        /*018c*/ 	.word	0x000006c0
        /*0190*/ 	.word	0x000000ff
        /*0194*/ 	.word	0x00000028
        /*0198*/ 	.short	0x0100
        /*019a*/ 	.byte	0x04
	.zero		1


	//   ....[11]....
        /*019c*/ 	.word	0x000006d0
        /*01a0*/ 	.word	0x000000ff
        /*01a4*/ 	.word	0x00000090
        /*01a8*/ 	.short	0x0100
        /*01aa*/ 	.byte	0x04
	.zero		1


	//   ....[12]....
        /*01ac*/ 	.word	0x000006e0
        /*01b0*/ 	.word	0x000000ff
        /*01b4*/ 	.word	0x00000030
        /*01b8*/ 	.short	0x0100
        /*01ba*/ 	.byte	0x04
	.zero		1


	//   ....[13]....
        /*01bc*/ 	.word	0x000006f0
        /*01c0*/ 	.word	0x000000ff
        /*01c4*/ 	.word	0x00000098
        /*01c8*/ 	.short	0x0100
        /*01ca*/ 	.byte	0x04
	.zero		1


	//   ....[14]....
        /*01cc*/ 	.word	0x00000700
        /*01d0*/ 	.word	0x000000ff
        /*01d4*/ 	.word	0x00000038
        /*01d8*/ 	.short	0x0100
        /*01da*/ 	.byte	0x04
	.zero		1


	//   ....[15]....
        /*01dc*/ 	.word	0x00000710
        /*01e0*/ 	.word	0x000000ff
        /*01e4*/ 	.word	0x000000a0
        /*01e8*/ 	.short	0x0100
        /*01ea*/ 	.byte	0x04
	.zero		1


	//   ....[16]....
        /*01ec*/ 	.word	0x00000720
        /*01f0*/ 	.word	0x000000ff
        /*01f4*/ 	.word	0x00000040
        /*01f8*/ 	.short	0x0100
        /*01fa*/ 	.byte	0x04
	.zero		1


	//   ....[17]....
        /*01fc*/ 	.word	0x00000730
        /*0200*/ 	.word	0x000000ff
        /*0204*/ 	.word	0x000000a8
        /*0208*/ 	.short	0x0100
        /*020a*/ 	.byte	0x04
	.zero		1


	//   ....[18]....
        /*020c*/ 	.word	0x00000740
        /*0210*/ 	.word	0x000000ff
        /*0214*/ 	.word	0x00000048
        /*0218*/ 	.short	0x0100
        /*021a*/ 	.byte	0x04
	.zero		1


	//   ....[19]....
        /*021c*/ 	.word	0x00000750
        /*0220*/ 	.word	0x000000ff
        /*0224*/ 	.word	0x000000b0
        /*0228*/ 	.short	0x0100
        /*022a*/ 	.byte	0x04
	.zero		1


	//   ....[20]....
        /*022c*/ 	.word	0x00000760
        /*0230*/ 	.word	0x000000ff
        /*0234*/ 	.word	0x00000050
        /*0238*/ 	.short	0x0100
        /*023a*/ 	.byte	0x04
	.zero		1


	//   ....[21]....
        /*023c*/ 	.word	0x00000770
        /*0240*/ 	.word	0x000000ff
        /*0244*/ 	.word	0x000000b8
        /*0248*/ 	.short	0x0100
        /*024a*/ 	.byte	0x04
	.zero		1


	//   ....[22]....
        /*024c*/ 	.word	0x00000780
        /*0250*/ 	.word	0x000000ff
        /*0254*/ 	.word	0x00000058
        /*0258*/ 	.short	0x0100
        /*025a*/ 	.byte	0x04
	.zero		1


	//   ....[23]....
        /*025c*/ 	.word	0x00000790
        /*0260*/ 	.word	0x000000ff
        /*0264*/ 	.word	0x000000c0
        /*0268*/ 	.short	0x0100
        /*026a*/ 	.byte	0x04
	.zero		1


	//   ....[24]....
        /*026c*/ 	.word	0x000007a0
        /*0270*/ 	.word	0x000000ff
        /*0274*/ 	.word	0x00000060
        /*0278*/ 	.short	0x0100
        /*027a*/ 	.byte	0x04
	.zero		1


	//   ....[25]....
        /*027c*/ 	.word	0x000007b0
        /*0280*/ 	.word	0x000000ff
        /*0284*/ 	.word	0x000000c8
        /*0288*/ 	.short	0x0100
        /*028a*/ 	.byte	0x04
	.zero		1


	//   ....[26]....
        /*028c*/ 	.word	0x000008f0
        /*0290*/ 	.word	0x000000ff
        /*0294*/ 	.word	0x000000d0
        /*0298*/ 	.short	0x0100
        /*029a*/ 	.byte	0x04
	.zero		1


	//   ....[27]....
        /*029c*/ 	.word	0x00000900
        /*02a0*/ 	.word	0x000000ff
        /*02a4*/ 	.word	0x000000e8
        /*02a8*/ 	.short	0x0100
        /*02aa*/ 	.byte	0x04
	.zero		1


	//   ....[28]....
        /*02ac*/ 	.word	0x00000910
        /*02b0*/ 	.word	0x000000ff
        /*02b4*/ 	.word	0x000000d8
        /*02b8*/ 	.short	0x0100
        /*02ba*/ 	.byte	0x04
	.zero		1


	//   ....[29]....
        /*02bc*/ 	.word	0x00000920
        /*02c0*/ 	.word	0x000000ff
        /*02c4*/ 	.word	0x000000f0
        /*02c8*/ 	.short	0x0100
        /*02ca*/ 	.byte	0x04
	.zero		1


	//   ....[30]....
        /*02cc*/ 	.word	0x00000930
        /*02d0*/ 	.word	0x000000ff
        /*02d4*/ 	.word	0x000000e0
        /*02d8*/ 	.short	0x0100
        /*02da*/ 	.byte	0x04
	.zero		1


	//   ....[31]....
        /*02dc*/ 	.word	0x00000940
        /*02e0*/ 	.word	0x000000ff
        /*02e4*/ 	.word	0x000000f8
        /*02e8*/ 	.short	0x0100
        /*02ea*/ 	.byte	0x04
	.zero		1


	//   ....[32]....
        /*02ec*/ 	.word	0x00000a30
        /*02f0*/ 	.word	0x000000ff
        /*02f4*/ 	.word	0x00000100
        /*02f8*/ 	.short	0x0100
        /*02fa*/ 	.byte	0x06
	.zero		1


	//   ....[33]....
        /*02fc*/ 	.word	0x00000a40
        /*0300*/ 	.word	0x000000ff
        /*0304*/ 	.word	0x00000108
        /*0308*/ 	.short	0x0100
        /*030a*/ 	.byte	0x06
	.zero		1


	//   ....[34]....
        /*030c*/ 	.word	0x00000b80
        /*0310*/ 	.word	0x000000ff
        /*0314*/ 	.word	0x00000110
        /*0318*/ 	.short	0x0100
        /*031a*/ 	.byte	0x06
	.zero		1


	//   ....[35]....
        /*031c*/ 	.word	0x00000b90
        /*0320*/ 	.word	0x000000ff
        /*0324*/ 	.word	0x00000118
        /*0328*/ 	.short	0x0100
        /*032a*/ 	.byte	0x06
	.zero		1


	//   ....[36]....
        /*032c*/ 	.word	0x00000cc0
        /*0330*/ 	.word	0x000000ff
        /*0334*/ 	.word	0x00000120
        /*0338*/ 	.short	0x0100
        /*033a*/ 	.byte	0x04
	.zero		1


	//   ....[37]....
        /*033c*/ 	.word	0x00000cd0
        /*0340*/ 	.word	0x000000ff
        /*0344*/ 	.word	0x00000130
        /*0348*/ 	.short	0x0100
        /*034a*/ 	.byte	0x04
	.zero		1


	//   ....[38]....
        /*034c*/ 	.word	0x00000ce0
        /*0350*/ 	.word	0x000000ff
        /*0354*/ 	.word	0x00000128
        /*0358*/ 	.short	0x0100
        /*035a*/ 	.byte	0x04
	.zero		1


	//   ....[39]....
        /*035c*/ 	.word	0x00000cf0
        /*0360*/ 	.word	0x000000ff
        /*0364*/ 	.word	0x00000138
        /*0368*/ 	.short	0x0100
        /*036a*/ 	.byte	0x04
	.zero		1


	//   ....[40]....
        /*036c*/ 	.word	0x00001840
        /*0370*/ 	.word	0x000000ff
        /*0374*/ 	.word	0x00000068
        /*0378*/ 	.short	0x010a
        /*037a*/ 	.byte	0x04
	.zero		1


	//   ....[41]....
        /*037c*/ 	.word	0x00001b40
        /*0380*/ 	.word	0x000000ff
        /*0384*/ 	.word	0x00000068
        /*0388*/ 	.short	0x010a
        /*038a*/ 	.byte	0x09
	.zero		1


	//   ....[42]....
        /*038c*/ 	.word	0x00001cd0
        /*0390*/ 	.word	0x000000ff
        /*0394*/ 	.word	0x00000068
        /*0398*/ 	.short	0x010a
        /*039a*/ 	.byte	0x08
	.zero		1


	//   ....[43]....
        /*039c*/ 	.word	0x00001f20
        /*03a0*/ 	.word	0x000000ff
        /*03a4*/ 	.word	0x00000108
        /*03a8*/ 	.short	0x0101
        /*03aa*/ 	.byte	0x1d
	.zero		1


	//   ....[44]....
        /*03ac*/ 	.word	0x00001f40
        /*03b0*/ 	.word	0x000000ff
        /*03b4*/ 	.word	0x00000068
        /*03b8*/ 	.short	0x010a
        /*03ba*/ 	.byte	0x04
	.zero		1


	//   ....[45]....
        /*03bc*/ 	.word	0x00002210
        /*03c0*/ 	.word	0x000000ff
        /*03c4*/ 	.word	0x00000068
        /*03c8*/ 	.short	0x010a
        /*03ca*/ 	.byte	0x09
	.zero		1


	//   ....[46]....
        /*03cc*/ 	.word	0x000023a0
        /*03d0*/ 	.word	0x000000ff
        /*03d4*/ 	.word	0x00000068
        /*03d8*/ 	.short	0x010a
        /*03da*/ 	.byte	0x08
	.zero		1


	//   ....[47]....
        /*03dc*/ 	.word	0x00002600
        /*03e0*/ 	.word	0x000000ff
        /*03e4*/ 	.word	0x00000110
        /*03e8*/ 	.short	0x010a
        /*03ea*/ 	.byte	0x1d
	.zero		1


	//   ....[48]....
        /*03ec*/ 	.word	0x000026c0
        /*03f0*/ 	.word	0x000000ff
        /*03f4*/ 	.word	0x00000000
        /*03f8*/ 	.short	0x0101
        /*03fa*/ 	.byte	0x04
	.zero		1


	//   ....[49]....
        /*03fc*/ 	.word	0x00002cb0
        /*0400*/ 	.word	0x000000ff
        /*0404*/ 	.word	0x00000000
        /*0408*/ 	.short	0x010a
        /*040a*/ 	.byte	0x04
	.zero		1


	//   ....[50]....
        /*040c*/ 	.word	0x00002d40
        /*0410*/ 	.word	0x000000ff
        /*0414*/ 	.word	0x00000000
        /*0418*/ 	.short	0x010a
        /*041a*/ 	.byte	0x05
	.zero		1


	//   ....[51]....
        /*041c*/ 	.word	0x00002dd0
        /*0420*/ 	.word	0x000000ff
        /*0424*/ 	.word	0x00000000
        /*0428*/ 	.short	0x010a
        /*042a*/ 	.byte	0x05
	.zero		1


	//   ....[52]....
        /*042c*/ 	.word	0x00002e60
        /*0430*/ 	.word	0x000000ff
        /*0434*/ 	.word	0x00000000
        /*0438*/ 	.short	0x010a
        /*043a*/ 	.byte	0x05
	.zero		1


	//   ....[53]....
        /*043c*/ 	.word	0x00002ef0
        /*0440*/ 	.word	0x000000ff
        /*0444*/ 	.word	0x00000000
        /*0448*/ 	.short	0x010a
        /*044a*/ 	.byte	0x05
	.zero		1


	//   ....[54]....
        /*044c*/ 	.word	0x00002f80
        /*0450*/ 	.word	0x000000ff
        /*0454*/ 	.word	0x00000000
        /*0458*/ 	.short	0x010a
        /*045a*/ 	.byte	0x05
	.zero		1


	//   ....[55]....
        /*045c*/ 	.word	0x00003010
        /*0460*/ 	.word	0x000000ff
        /*0464*/ 	.word	0x00000000
        /*0468*/ 	.short	0x010a
        /*046a*/ 	.byte	0x05
	.zero		1


	//   ....[56]....
        /*046c*/ 	.word	0x000030a0
        /*0470*/ 	.word	0x000000ff
        /*0474*/ 	.word	0x00000000
        /*0478*/ 	.short	0x010a
        /*047a*/ 	.byte	0x05
	.zero		1


	//   ....[57]....
        /*047c*/ 	.word	0x00003130
        /*0480*/ 	.word	0x000000ff
        /*0484*/ 	.word	0x00000000
        /*0488*/ 	.short	0x010a
        /*048a*/ 	.byte	0x05
	.zero		1


	//   ....[58]....
        /*048c*/ 	.word	0x000031c0
        /*0490*/ 	.word	0x000000ff
        /*0494*/ 	.word	0x00000000
        /*0498*/ 	.short	0x010a
        /*049a*/ 	.byte	0x05
	.zero		1


	//   ....[59]....
        /*049c*/ 	.word	0x00003250
        /*04a0*/ 	.word	0x000000ff
        /*04a4*/ 	.word	0x00000000
        /*04a8*/ 	.short	0x010a
        /*04aa*/ 	.byte	0x05
	.zero		1


	//   ....[60]....
        /*04ac*/ 	.word	0x000032e0
        /*04b0*/ 	.word	0x000000ff
        /*04b4*/ 	.word	0x00000000
        /*04b8*/ 	.short	0x010a
        /*04ba*/ 	.byte	0x05
	.zero		1


	//   ....[61]....
        /*04bc*/ 	.word	0x00003380
        /*04c0*/ 	.word	0x00000000
        /*04c4*/ 	.word	0x00000000
        /*04c8*/ 	.short	0x010a
        /*04ca*/ 	.byte	0xff
	.zero		1


	//   ....[62]....
        /*04cc*/ 	.word	0x000034d0
        /*04d0*/ 	.word	0x000000ff
        /*04d4*/ 	.word	0x00000118
        /*04d8*/ 	.short	0x010a
        /*04da*/ 	.byte	0x04
	.zero		1


	//   ....[63]....
        /*04dc*/ 	.word	0x00003570
        /*04e0*/ 	.word	0x000000ff
        /*04e4*/ 	.word	0x00000110
        /*04e8*/ 	.short	0x010a
        /*04ea*/ 	.byte	0x04
	.zero		1


	//   ....[64]....
        /*04ec*/ 	.word	0x00003610
        /*04f0*/ 	.word	0x000000ff
        /*04f4*/ 	.word	0x00000000
        /*04f8*/ 	.short	0x0101
        /*04fa*/ 	.byte	0x05
	.zero		1


	//   ....[65]....
        /*04fc*/ 	.word	0x00003650
        /*0500*/ 	.word	0x000000ff
        /*0504*/ 	.word	0x00000118
        /*0508*/ 	.short	0x0106
        /*050a*/ 	.byte	0x04
	.zero		1


	//   ....[66]....
        /*050c*/ 	.word	0x00003690
        /*0510*/ 	.word	0x00000000
        /*0514*/ 	.word	0x00000118
        /*0518*/ 	.short	0x010a
        /*051a*/ 	.byte	0xff
	.zero		1


	//   ....[67]....
        /*051c*/ 	.word	0x00003c10
        /*0520*/ 	.word	0x000000ff
        /*0524*/ 	.word	0x00000110
        /*0528*/ 	.short	0x010a
        /*052a*/ 	.byte	0x14
	.zero		1


	//   ....[68]....
        /*052c*/ 	.word	0x00003cc0
        /*0530*/ 	.word	0x000000ff
        /*0534*/ 	.word	0x00000000
        /*0538*/ 	.short	0x0101
        /*053a*/ 	.byte	0x22
	.zero		1


	//   ....[69]....
        /*053c*/ 	.word	0x00003cd0
        /*0540*/ 	.word	0x000000ff
        /*0544*/ 	.word	0x00000130
        /*0548*/ 	.short	0x010a
        /*054a*/ 	.byte	0x19
	.zero		1


	//   ....[70]....
        /*054c*/ 	.word	0x00003d80
        /*0550*/ 	.word	0x000000ff
        /*0554*/ 	.word	0x00000000
        /*0558*/ 	.short	0x010a
        /*055a*/ 	.byte	0x04
	.zero		1


	//   ....[71]....
        /*055c*/ 	.word	0x00003dd0
        /*0560*/ 	.word	0x000000ff
        /*0564*/ 	.word	0x00000000
        /*0568*/ 	.short	0x010a
        /*056a*/ 	.byte	0x12
	.zero		1


	//   ....[72]....
        /*056c*/ 	.word	0x00003f20
        /*0570*/ 	.word	0x000000ff
        /*0574*/ 	.word	0x00000000
        /*0578*/ 	.short	0x010a
        /*057a*/ 	.byte	0x05
	.zero		1


	//   ....[73]....
        /*057c*/ 	.word	0x00004220
        /*0580*/ 	.word	0x000000ff
        /*0584*/ 	.word	0x00000000
        /*0588*/ 	.short	0x010a
        /*058a*/ 	.byte	0x04
	.zero		1


	//   ....[74]....
        /*058c*/ 	.word	0x000042b0
        /*0590*/ 	.word	0x000000ff
        /*0594*/ 	.word	0x00000000
        /*0598*/ 	.short	0x010a
        /*059a*/ 	.byte	0x04
	.zero		1


	//   ....[75]....
        /*059c*/ 	.word	0x00004820
        /*05a0*/ 	.word	0x000000ff
        /*05a4*/ 	.word	0x00000110
        /*05a8*/ 	.short	0x010a
        /*05aa*/ 	.byte	0x18
	.zero		1


	//   ....[76]....
        /*05ac*/ 	.word	0x000048c0
        /*05b0*/ 	.word	0x000000ff
        /*05b4*/ 	.word	0x00000000
        /*05b8*/ 	.short	0x0101
        /*05ba*/ 	.byte	0x25
	.zero		1


	//   ....[77]....
        /*05bc*/ 	.word	0x00004e00
        /*05c0*/ 	.word	0x000000ff
        /*05c4*/ 	.word	0x00000108
        /*05c8*/ 	.short	0x010a
        /*05ca*/ 	.byte	0x18
	.zero		1


	//   ....[78]....
        /*05cc*/ 	.word	0x00004ff0
        /*05d0*/ 	.word	0x000000ff
        /*05d4*/ 	.word	0x000000e8
        /*05d8*/ 	.short	0x010a
        /*05da*/ 	.byte	0x07
	.zero		1


	//   ....[79]....
        /*05dc*/ 	.word	0x00005350
        /*05e0*/ 	.word	0x000000ff
        /*05e4*/ 	.word	0x000000d0
        /*05e8*/ 	.short	0x010b
        /*05ea*/ 	.byte	0x07
	.zero		1


	//   ....[80]....
        /*05ec*/ 	.word	0x00005360
        /*05f0*/ 	.word	0x000000ff
        /*05f4*/ 	.word	0x00000000
        /*05f8*/ 	.short	0x0101
        /*05fa*/ 	.byte	0x06
	.zero		1


	//   ....[81]....
        /*05fc*/ 	.word	0x00005370
        /*0600*/ 	.word	0x000000ff
        /*0604*/ 	.word	0x000000e8
        /*0608*/ 	.short	0x010a
        /*060a*/ 	.byte	0x04
	.zero		1


	//   ....[82]....
        /*060c*/ 	.word	0x00005580
        /*0610*/ 	.word	0x000000ff
        /*0614*/ 	.word	0x000000d0
        /*0618*/ 	.short	0x010b
        /*061a*/ 	.byte	0x04
	.zero		1


	//   ....[83]....
        /*061c*/ 	.word	0x00005590
        /*0620*/ 	.word	0x000000ff
        /*0624*/ 	.word	0x00000000
        /*0628*/ 	.short	0x0101
        /*062a*/ 	.byte	0x05
	.zero		1


	//   ....[84]....
        /*062c*/ 	.word	0x000055e0
        /*0630*/ 	.word	0x000000ff
        /*0634*/ 	.word	0x00000000
        /*0638*/ 	.short	0x010a
        /*063a*/ 	.byte	0x04
	.zero		1


	//   ....[85]....
        /*063c*/ 	.word	0x00005670
        /*0640*/ 	.word	0x000000ff
        /*0644*/ 	.word	0x00000000
        /*0648*/ 	.short	0x010a
        /*064a*/ 	.byte	0x05
	.zero		1


	//   ....[86]....
        /*064c*/ 	.word	0x00005710
        /*0650*/ 	.word	0x00000000
        /*0654*/ 	.word	0x00000000
        /*0658*/ 	.short	0x010a
        /*065a*/ 	.byte	0xff
	.zero		1


	//   ....[87]....
        /*065c*/ 	.word	0x00005ad0
        /*0660*/ 	.word	0x000000ff
        /*0664*/ 	.word	0x00000110
        /*0668*/ 	.short	0x010a
        /*066a*/ 	.byte	0x31
	.zero		1


	//   ....[88]....
        /*066c*/ 	.word	0x00005ba0
        /*0670*/ 	.word	0x000000ff
        /*0674*/ 	.word	0x00000000
        /*0678*/ 	.short	0x0101
        /*067a*/ 	.byte	0x04
	.zero		1


	//   ....[89]....
        /*067c*/ 	.word	0x00006830
        /*0680*/ 	.word	0x00000000
        /*0684*/ 	.word	0x000000d0
        /*0688*/ 	.short	0x010a
        /*068a*/ 	.byte	0xff
	.zero		1


	//   ....[90]....
        /*068c*/ 	.word	0x000068c0
        /*0690*/ 	.word	0x0000001b
        /*0694*/ 	.word	0x00000120
        /*0698*/ 	.short	0x010a
        /*069a*/ 	.byte	0xff
	.zero		1


	//   ....[91]....
        /*069c*/ 	.word	0x00006a70
        /*06a0*/ 	.word	0x00000000
        /*06a4*/ 	.word	0x000000d0
        /*06a8*/ 	.short	0x010a
        /*06aa*/ 	.byte	0xff
	.zero		1


	//   ....[92]....
        /*06ac*/ 	.word	0x00006c00
        /*06b0*/ 	.word	0x0000001b
        /*06b4*/ 	.word	0x00000120
        /*06b8*/ 	.short	0x010a
        /*06ba*/ 	.byte	0xff
	.zero		1


	//   ....[93]....
        /*06bc*/ 	.word	0x00007400
        /*06c0*/ 	.word	0x00000000
        /*06c4*/ 	.word	0x00000000
        /*06c8*/ 	.short	0x0101
        /*06ca*/ 	.byte	0xff
	.zero		1


	//   ....[94]....
        /*06cc*/ 	.word	0x00007410
        /*06d0*/ 	.word	0x00000003
        /*06d4*/ 	.word	0x000000d0
        /*06d8*/ 	.short	0x010a
        /*06da*/ 	.byte	0xff
	.zero		1


	//   ....[95]....
        /*06dc*/ 	.word	0x000074d0
        /*06e0*/ 	.word	0x00000003
        /*06e4*/ 	.word	0x000000d0
        /*06e8*/ 	.short	0x010a
        /*06ea*/ 	.byte	0xff
	.zero		1


	//   ....[96]....
        /*06ec*/ 	.word	0x00007900
        /*06f0*/ 	.word	0x000000ff
        /*06f4*/ 	.word	0x00000000
        /*06f8*/ 	.short	0x0101
        /*06fa*/ 	.byte	0x04
	.zero		1


	//   ....[97]....
        /*06fc*/ 	.word	0x00007e00
        /*0700*/ 	.word	0x00000000
        /*0704*/ 	.word	0x00000000
        /*0708*/ 	.short	0x0101
        /*070a*/ 	.byte	0xff
	.zero		1


	//   ....[98]....
        /*070c*/ 	.word	0x00008090
        /*0710*/ 	.word	0x000000ff
        /*0714*/ 	.word	0x00000000
        /*0718*/ 	.short	0x0101
        /*071a*/ 	.byte	0x04
	.zero		1


	//   ....[99]....
        /*071c*/ 	.word	0x000080c0
        /*0720*/ 	.word	0x00000000
        /*0724*/ 	.word	0x00000068
        /*0728*/ 	.short	0x010a
        /*072a*/ 	.byte	0xff
	.zero		1


	//   ....[100]....
        /*072c*/ 	.word	0x00008120
        /*0730*/ 	.word	0x00000000
        /*0734*/ 	.word	0x00000068
        /*0738*/ 	.short	0x010a
        /*073a*/ 	.byte	0xff
	.zero		1


	//   ....[101]....
        /*073c*/ 	.word	0x00008180
        /*0740*/ 	.word	0x00000000
        /*0744*/ 	.word	0x00000110
        /*0748*/ 	.short	0x010a
        /*074a*/ 	.byte	0xff
	.zero		1


	//   ....[102]....
        /*074c*/ 	.word	0x000081e0
        /*0750*/ 	.word	0x00000000
        /*0754*/ 	.word	0x00000000
        /*0758*/ 	.short	0x010a
        /*075a*/ 	.byte	0xff
	.zero		1


	//   ....[103]....
        /*075c*/ 	.word	0x00008240
        /*0760*/ 	.word	0x00000000
        /*0764*/ 	.word	0x00000000
        /*0768*/ 	.short	0x010a
        /*076a*/ 	.byte	0xff
	.zero		1


	//   ....[104]....
        /*076c*/ 	.word	0x000082a0
        /*0770*/ 	.word	0x00000000
        /*0774*/ 	.word	0x00000000
        /*0778*/ 	.short	0x010a
        /*077a*/ 	.byte	0xff
	.zero		1


	//   ....[105]....
        /*077c*/ 	.word	0x00008300
        /*0780*/ 	.word	0x00000000
        /*0784*/ 	.word	0x00000000
        /*0788*/ 	.short	0x010a
        /*078a*/ 	.byte	0xff
	.zero		1


	//   ....[106]....
        /*078c*/ 	.word	0x00008360
        /*0790*/ 	.word	0x00000000
        /*0794*/ 	.word	0x00000000
        /*0798*/ 	.short	0x010a
        /*079a*/ 	.byte	0xff
	.zero		1


	//   ....[107]....
        /*079c*/ 	.word	0x000083c0
        /*07a0*/ 	.word	0x00000000
        /*07a4*/ 	.word	0x00000000
        /*07a8*/ 	.short	0x010a
        /*07aa*/ 	.byte	0xff
	.zero		1


	//   ....[108]....
        /*07ac*/ 	.word	0x00008420
        /*07b0*/ 	.word	0x00000000
        /*07b4*/ 	.word	0x00000000
        /*07b8*/ 	.short	0x010a
        /*07ba*/ 	.byte	0xff
	.zero		1


	//   ....[109]....
        /*07bc*/ 	.word	0x00008480
        /*07c0*/ 	.word	0x00000000
        /*07c4*/ 	.word	0x00000000
        /*07c8*/ 	.short	0x010a
        /*07ca*/ 	.byte	0xff
	.zero		1


	//   ....[110]....
        /*07cc*/ 	.word	0x000084e0
        /*07d0*/ 	.word	0x00000000
        /*07d4*/ 	.word	0x00000000
        /*07d8*/ 	.short	0x010a
        /*07da*/ 	.byte	0xff
	.zero		1


	//   ....[111]....
        /*07dc*/ 	.word	0x00008540
        /*07e0*/ 	.word	0x00000000
        /*07e4*/ 	.word	0x00000000
        /*07e8*/ 	.short	0x010a
        /*07ea*/ 	.byte	0xff
	.zero		1


	//   ....[112]....
        /*07ec*/ 	.word	0x000085a0
        /*07f0*/ 	.word	0x00000000
        /*07f4*/ 	.word	0x00000000
        /*07f8*/ 	.short	0x010a
        /*07fa*/ 	.byte	0xff
	.zero		1


	//   ....[113]....
        /*07fc*/ 	.word	0x00008600
        /*0800*/ 	.word	0x00000000
        /*0804*/ 	.word	0x00000000
        /*0808*/ 	.short	0x010a
        /*080a*/ 	.byte	0xff
	.zero		1


	//   ....[114]....
        /*080c*/ 	.word	0x00008660
        /*0810*/ 	.word	0x00000004
        /*0814*/ 	.word	0x00000118
        /*0818*/ 	.short	0x010a
        /*081a*/ 	.byte	0xff
	.zero		1


	//   ....[115]....
        /*081c*/ 	.word	0x000086c0
        /*0820*/ 	.word	0x00000004
        /*0824*/ 	.word	0x00000110
        /*0828*/ 	.short	0x010a
        /*082a*/ 	.byte	0xff
	.zero		1


	//   ....[116]....
        /*082c*/ 	.word	0x00008720
        /*0830*/ 	.word	0x00000002
        /*0834*/ 	.word	0x00000110
        /*0838*/ 	.short	0x010a
        /*083a*/ 	.byte	0xff
	.zero		1


	//   ....[117]....
        /*083c*/ 	.word	0x00008780
        /*0840*/ 	.word	0x00000004
        /*0844*/ 	.word	0x00000130
        /*0848*/ 	.short	0x010a
        /*084a*/ 	.byte	0xff
	.zero		1


	//   ....[118]....
        /*084c*/ 	.word	0x000087e0
        /*0850*/ 	.word	0x00000002
        /*0854*/ 	.word	0x00000000
        /*0858*/ 	.short	0x010a
        /*085a*/ 	.byte	0xff
	.zero		1


	//   ....[119]....
        /*085c*/ 	.word	0x00008840
        /*0860*/ 	.word	0x00000002
        /*0864*/ 	.word	0x00000000
        /*0868*/ 	.short	0x010a
        /*086a*/ 	.byte	0xff
	.zero		1


	//   ....[120]....
        /*086c*/ 	.word	0x000088a0
        /*0870*/ 	.word	0x00000002
        /*0874*/ 	.word	0x00000000
        /*0878*/ 	.short	0x010a
        /*087a*/ 	.byte	0xff
	.zero		1


	//   ....[121]....
        /*087c*/ 	.word	0x00008900
        /*0880*/ 	.word	0x00000000
        /*0884*/ 	.word	0x00000110
        /*0888*/ 	.short	0x010a
        /*088a*/ 	.byte	0xff
	.zero		1


	//   ....[122]....
        /*088c*/ 	.word	0x00008960
        /*0890*/ 	.word	0x00000000
        /*0894*/ 	.word	0x00000108
        /*0898*/ 	.short	0x010a
        /*089a*/ 	.byte	0xff
	.zero		1


	//   ....[123]....
        /*089c*/ 	.word	0x000089c0
        /*08a0*/ 	.word	0x00000002
        /*08a4*/ 	.word	0x000000e8
        /*08a8*/ 	.short	0x010a
        /*08aa*/ 	.byte	0xff
	.zero		1


	//   ....[124]....
        /*08ac*/ 	.word	0x00008a20
        /*08b0*/ 	.word	0x00000000
        /*08b4*/ 	.word	0x000000e8
        /*08b8*/ 	.short	0x010a
        /*08ba*/ 	.byte	0xff
	.zero		1


	//   ....[125]....
        /*08bc*/ 	.word	0x00008a80
        /*08c0*/ 	.word	0x00000000
        /*08c4*/ 	.word	0x00000000
        /*08c8*/ 	.short	0x010a
        /*08ca*/ 	.byte	0xff
	.zero		1


	//   ....[126]....
        /*08cc*/ 	.word	0x00008ae0
        /*08d0*/ 	.word	0x00000000
        /*08d4*/ 	.word	0x00000000
        /*08d8*/ 	.short	0x010a
        /*08da*/ 	.byte	0xff
	.zero		1


	//   ....[127]....
        /*08dc*/ 	.word	0x00008b40
        /*08e0*/ 	.word	0x00000000
        /*08e4*/ 	.word	0x00000110
        /*08e8*/ 	.short	0x010a
        /*08ea*/ 	.byte	0xff
	.zero		1


	//   ....[128]....
        /*08ec*/ 	.word	0x00008b90
        /*08f0*/ 	.word	0x00000000
        /*08f4*/ 	.word	0x000000d0
        /*08f8*/ 	.short	0x010a
        /*08fa*/ 	.byte	0xff
	.zero		1


	//   ....[129]....
        /*08fc*/ 	.word	0x00008be0
        /*0900*/ 	.word	0x0000001b
        /*0904*/ 	.word	0x00000120
        /*0908*/ 	.short	0x010a
        /*090a*/ 	.byte	0xff
	.zero		1


	//   ....[130]....
        /*090c*/ 	.word	0x00008c30
        /*0910*/ 	.word	0x00000003
        /*0914*/ 	.word	0x000000d0
        /*0918*/ 	.short	0x010a
        /*091a*/ 	.byte	0xff
	.zero		1


	//----- nvinfo : EIATTR_NUM_MBARRIERS
	.align		4
.L_47:
        /*091c*/ 	.byte	0x03, 0x38
        /*091e*/ 	.short	0x0028


	//----- nvinfo : EIATTR_EXIT_INSTR_OFFSETS
	.align		4
        /*0920*/ 	.byte	0x04, 0x1c
        /*0922*/ 	.short	(.L_49 - .L_48)


	//   ....[0]....
.L_48:
        /*0924*/ 	.word	0x000033b0


	//   ....[1]....
        /*0928*/ 	.word	0x00003660


	//   ....[2]....
        /*092c*/ 	.word	0x000036c0


	//   ....[3]....
        /*0930*/ 	.word	0x00004520


	//   ....[4]....
        /*0934*/ 	.word	0x00005740


	//   ....[5]....
        /*0938*/ 	.word	0x00005780


	//   ....[6]....
        /*093c*/ 	.word	0x00007f70


	//   ....[7]....
        /*0940*/ 	.word	0x00007ff0


	//   ....[8]....
        /*0944*/ 	.word	0x00008020


	//   ....[9]....
        /*0948*/ 	.word	0x000080a0


	//----- nvinfo : EIATTR_MAX_THREADS
	.align		4
.L_49:
        /*094c*/ 	.byte	0x04, 0x05
        /*094e*/ 	.short	(.L_51 - .L_50)
.L_50:
        /*0950*/ 	.word	0x00000100
        /*0954*/ 	.word	0x00000001
        /*0958*/ 	.word	0x00000001


	//----- nvinfo : EIATTR_CRS_STACK_SIZE
	.align		4
.L_51:
        /*095c*/ 	.byte	0x04, 0x1e
        /*095e*/ 	.short	(.L_53 - .L_52)
.L_52:
        /*0960*/ 	.word	0x00000000


	//----- nvinfo : EIATTR_CBANK_PARAM_SIZE
	.align		4
.L_53:
        /*0964*/ 	.byte	0x03, 0x19
        /*0966*/ 	.short	0x0900


	//----- nvinfo : EIATTR_PARAM_CBANK
	.align		4
        /*0968*/ 	.byte	0x04, 0x0a
        /*096a*/ 	.short	(.L_55 - .L_54)
	.align		4
.L_54:
        /*096c*/ 	.word	index@(.nv.constant0._ZN7cutlass13device_kernelINS_4conv6kernel13ConvUniversalINS1_16ConvProblemShapeILNS1_8OperatorE1ELi3EEENS1_10collective14CollectiveConvINS1_47MainloopSm100TmaUmmaWarpSpecializedImplicitGemmILS5_1ELi13ELi3ELi1ELi2EN4cute5tupleIJNSA_1CILi2EEENSC_ILi1EEESE_EEEEENSB_IJNSC_ILi64EEESH_NSB_IJSH_EEEEEENS_6half_tESK_NSA_8TiledMMAINSA_8MMA_AtomIJNSA_20SM100_MMA_F16BF16_SSISK_SK_fLi64ELi64ELNSA_4UMMA5MajorE0ELSP_1ELNSO_7ScaleInE0ELSQ_0EEEEEENSA_6LayoutINSB_IJSE_SE_SE_EEENSB_IJNSC_ILi0EEESV_SV_EEEEENSB_IJNSA_10UnderscoreESY_SY_EEEEENS7_6detail27Sm100ImplicitGemmTileTraitsINSA_20SM90_TMA_LOAD_IM2COLENSA_14ComposedLayoutINSA_7SwizzleILi3ELi4ELi3EEENSA_18smem_ptr_flag_bitsILi16EEENST_INSB_IJNSC_ILi8EEESH_EEENSB_IJSH_SE_EEEEEEEvEENS12_INSA_23SM90_TMA_LOAD_MULTICASTENS14_IS16_S18_NST_INSB_IJSH_S19_EEENSB_IJSE_SH_EEEEEEEvEEEENS_8epilogue10collective18CollectiveEpilogueINS1M_23Sm100TmaWarpSpecializedILi3ELi2ELi16ELb1ELb0EEEJSJ_NSB_IJNST_ISH_SE_EENST_INSC_ILi32EEESE_EEEEESK_NSB_IJNSB_IJllllEEESE_SV_EEESK_S1W_NS1M_6fusion15FusionCallbacksIS1Q_NS1X_17LinearCombinationISK_fSK_fLNS_15FloatRoundStyleE2EEESJ_S1U_JEEENSA_5SM1004TMEM4LOAD26SM100_TMEM_LOAD_16dp256b4xES13_NS14_INS15_ILi2ELi4ELi3EEES18_NST_INSB_IJS19_S1S_EEENSB_IJS1S_SE_EEEEEEENSA_17SM75_U32x4_LDSM_NENSA_21SM90_TMA_STORE_IM2COLES2B_NSA_17SM90_U32x4_STSM_NENSA_39AutoVectorizingCopyWithAssumedAlignmentILi128EEEEEEvvEEEEvNT_6ParamsE)
        /*0970*/ 	.short	0x0380
        /*0972*/ 	.short	0x0900


	//----- nvinfo : EIATTR_SW_WAR
	.align		4
.L_55:
        /*0974*/ 	.byte	0x04, 0x36
        /*0976*/ 	.short	(.L_57 - .L_56)
.L_56:
        /*0978*/ 	.word	0x00000008
.L_57:


//--------------------- .nv.callgraph             --------------------------
	.section	.nv.callgraph,"",@"SHT_CUDA_CALLGRAPH"
	.align	4
	.sectionentsize	8
	.align		4
        /*0000*/ 	.word	0x00000000
	.align		4
        /*0004*/ 	.word	0xffffffff
	.align		4
        /*0008*/ 	.word	index@(_ZN7cutlass13device_kernelINS_4conv6kernel13ConvUniversalINS1_16ConvProblemShapeILNS1_8OperatorE1ELi3EEENS1_10collective14CollectiveConvINS1_47MainloopSm100TmaUmmaWarpSpecializedImplicitGemmILS5_1ELi13ELi3ELi1ELi2EN4cute5tupleIJNSA_1CILi2EEENSC_ILi1EEESE_EEEEENSB_IJNSC_ILi64EEESH_NSB_IJSH_EEEEEENS_6half_tESK_NSA_8TiledMMAINSA_8MMA_AtomIJNSA_20SM100_MMA_F16BF16_SSISK_SK_fLi64ELi64ELNSA_4UMMA5MajorE0ELSP_1ELNSO_7ScaleInE0ELSQ_0EEEEEENSA_6LayoutINSB_IJSE_SE_SE_EEENSB_IJNSC_ILi0EEESV_SV_EEEEENSB_IJNSA_10UnderscoreESY_SY_EEEEENS7_6detail27Sm100ImplicitGemmTileTraitsINSA_20SM90_TMA_LOAD_IM2COLENSA_14ComposedLayoutINSA_7SwizzleILi3ELi4ELi3EEENSA_18smem_ptr_flag_bitsILi16EEENST_INSB_IJNSC_ILi8EEESH_EEENSB_IJSH_SE_EEEEEEEvEENS12_INSA_23SM90_TMA_LOAD_MULTICASTENS14_IS16_S18_NST_INSB_IJSH_S19_EEENSB_IJSE_SH_EEEEEEEvEEEENS_8epilogue10collective18CollectiveEpilogueINS1M_23Sm100TmaWarpSpecializedILi3ELi2ELi16ELb1ELb0EEEJSJ_NSB_IJNST_ISH_SE_EENST_INSC_ILi32EEESE_EEEEESK_NSB_IJNSB_IJllllEEESE_SV_EEESK_S1W_NS1M_6fusion15FusionCallbacksIS1Q_NS1X_17LinearCombinationISK_fSK_fLNS_15FloatRoundStyleE2EEESJ_S1U_JEEENSA_5SM1004TMEM4LOAD26SM100_TMEM_LOAD_16dp256b4xES13_NS14_INS15_ILi2ELi4ELi3EEES18_NST_INSB_IJS19_S1S_EEENSB_IJS1S_SE_EEEEEEENSA_17SM75_U32x4_LDSM_NENSA_21SM90_TMA_STORE_IM2COLES2B_NSA_17SM90_U32x4_STSM_NENSA_39AutoVectorizingCopyWithAssumedAlignmentILi128EEEEEEvvEEEEvNT_6ParamsE)
	.align		4
        /*000c*/ 	.word	index@(__assertfail)
	.align		4
        /*0010*/ 	.word	0x00000000
	.align		4
        /*0014*/ 	.word	0xfffffffe
	.align		4
        /*0018*/ 	.word	0x00000000
	.align		4
        /*001c*/ 	.word	0xfffffffd
	.align		4
        /*0020*/ 	.word	0x00000000
	.align		4
        /*0024*/ 	.word	0xfffffffc


//--------------------- .nv.constant4             --------------------------
	.section	.nv.constant4,"a",@progbits
	.align	8
	.align		8
.nv.constant4:
        /*0000*/ 	.dword	__assertfail
	.align		8
        /*0008*/ 	.dword	__unnamed_1
	.align		8
        /*0010*/ 	.dword	__unnamed_2
	.align		8
        /*0018*/ 	.dword	_ZN39_INTERNAL_592578de_4_k_cu_342f65a2_34894cuda3std3__45__cpo5beginE
	.align		8
        /*0020*/ 	.dword	_ZN39_INTERNAL_592578de_4_k_cu_342f65a2_34894cuda3std3__45__cpo3endE
	.align		8
        /*0028*/ 	.dword	_ZN39_INTERNAL_592578de_4_k_cu_342f65a2_34894cuda3std3__45__cpo6cbeginE
	.align		8
        /*0030*/ 	.dword	_ZN39_INTERNAL_592578de_4_k_cu_342f65a2_34894cuda3std3__45__cpo4cendE
	.align		8
        /*0038*/ 	.dword	_ZN39_INTERNAL_592578de_4_k_cu_342f65a2_34894cuda3std3__441_GLOBAL__N__592578de_4_k_cu_342f65a2_34896ignoreE
	.align		8
        /*0040*/ 	.dword	_ZN39_INTERNAL_592578de_4_k_cu_342f65a2_34894cuda3std3__419piecewise_constructE
	.align		8
        /*0048*/ 	.dword	_ZN39_INTERNAL_592578de_4_k_cu_342f65a2_34894cuda3std3__48in_placeE
	.align		8
        /*0050*/ 	.dword	_ZN39_INTERNAL_592578de_4_k_cu_342f65a2_34894cuda3std6ranges3__45__cpo4swapE
	.align		8
        /*0058*/ 	.dword	_ZN39_INTERNAL_592578de_4_k_cu_342f65a2_34894cuda3std6ranges3__45__cpo9iter_moveE
	.align		8
        /*0060*/ 	.dword	_ZN39_INTERNAL_592578de_4_k_cu_342f65a2_34894cute7productE
	.align		8
        /*0068*/ 	.dword	_ZN39_INTERNAL_592578de_4_k_cu_342f65a2_34894cute1_E
	.align		8
        /*0070*/ 	.dword	$str$27
	.align		8
        /*0078*/ 	.dword	$str$28
	.align		8
        /*0080*/ 	.dword	$str$29
	.align		8
        /*0088*/ 	.dword	$str$30


//--------------------- .text._ZN7cutlass13device_kernelINS_4conv6kernel13ConvUniversalINS1_16ConvProblemShapeILNS1_8OperatorE1ELi3EEENS1_10collective14CollectiveConvINS1_47MainloopSm100TmaUmmaWarpSpecializedImplicitGemmILS5_1ELi13ELi3ELi1ELi2EN4cute5tupleIJNSA_1CILi2EEENSC_ILi1EEESE_EEEEENSB_IJNSC_ILi64EEESH_NSB_IJSH_EEEEEENS_6half_tESK_NSA_8TiledMMAINSA_8MMA_AtomIJNSA_20SM100_MMA_F16BF16_SSISK_SK_fLi64ELi64ELNSA_4UMMA5MajorE0ELSP_1ELNSO_7ScaleInE0ELSQ_0EEEEEENSA_6LayoutINSB_IJSE_SE_SE_EEENSB_IJNSC_ILi0EEESV_SV_EEEEENSB_IJNSA_10UnderscoreESY_SY_EEEEENS7_6detail27Sm100ImplicitGemmTileTraitsINSA_20SM90_TMA_LOAD_IM2COLENSA_14ComposedLayoutINSA_7SwizzleILi3ELi4ELi3EEENSA_18smem_ptr_flag_bitsILi16EEENST_INSB_IJNSC_ILi8EEESH_EEENSB_IJSH_SE_EEEEEEEvEENS12_INSA_23SM90_TMA_LOAD_MULTICASTENS14_IS16_S18_NST_INSB_IJSH_S19_EEENSB_IJSE_SH_EEEEEEEvEEEENS_8epilogue10collective18CollectiveEpilogueINS1M_23Sm100TmaWarpSpecializedILi3ELi2ELi16ELb1ELb0EEEJSJ_NSB_IJNST_ISH_SE_EENST_INSC_ILi32EEESE_EEEEESK_NSB_IJNSB_IJllllEEESE_SV_EEESK_S1W_NS1M_6fusion15FusionCallbacksIS1Q_NS1X_17LinearCombinationISK_fSK_fLNS_15FloatRoundStyleE2EEESJ_S1U_JEEENSA_5SM1004TMEM4LOAD26SM100_TMEM_LOAD_16dp256b4xES13_NS14_INS15_ILi2ELi4ELi3EEES18_NST_INSB_IJS19_S1S_EEENSB_IJS1S_SE_EEEEEEENSA_17SM75_U32x4_LDSM_NENSA_21SM90_TMA_STORE_IM2COLES2B_NSA_17SM90_U32x4_STSM_NENSA_39AutoVectorizingCopyWithAssumedAlignmentILi128EEEEEEvvEEEEvNT_6ParamsE --------------------------
	.section	.text._ZN7cutlass13device_kernelINS_4conv6kernel13ConvUniversalINS1_16ConvProblemShapeILNS1_8OperatorE1ELi3EEENS1_10collective14CollectiveConvINS1_47MainloopSm100TmaUmmaWarpSpecializedImplicitGemmILS5_1ELi13ELi3ELi1ELi2EN4cute5tupleIJNSA_1CILi2EEENSC_ILi1EEESE_EEEEENSB_IJNSC_ILi64EEESH_NSB_IJSH_EEEEEENS_6half_tESK_NSA_8TiledMMAINSA_8MMA_AtomIJNSA_20SM100_MMA_F16BF16_SSISK_SK_fLi64ELi64ELNSA_4UMMA5MajorE0ELSP_1ELNSO_7ScaleInE0ELSQ_0EEEEEENSA_6LayoutINSB_IJSE_SE_SE_EEENSB_IJNSC_ILi0EEESV_SV_EEEEENSB_IJNSA_10UnderscoreESY_SY_EEEEENS7_6detail27Sm100ImplicitGemmTileTraitsINSA_20SM90_TMA_LOAD_IM2COLENSA_14ComposedLayoutINSA_7SwizzleILi3ELi4ELi3EEENSA_18smem_ptr_flag_bitsILi16EEENST_INSB_IJNSC_ILi8EEESH_EEENSB_IJSH_SE_EEEEEEEvEENS12_INSA_23SM90_TMA_LOAD_MULTICASTENS14_IS16_S18_NST_INSB_IJSH_S19_EEENSB_IJSE_SH_EEEEEEEvEEEENS_8epilogue10collective18CollectiveEpilogueINS1M_23Sm100TmaWarpSpecializedILi3ELi2ELi16ELb1ELb0EEEJSJ_NSB_IJNST_ISH_SE_EENST_INSC_ILi32EEESE_EEEEESK_NSB_IJNSB_IJllllEEESE_SV_EEESK_S1W_NS1M_6fusion15FusionCallbacksIS1Q_NS1X_17LinearCombinationISK_fSK_fLNS_15FloatRoundStyleE2EEESJ_S1U_JEEENSA_5SM1004TMEM4LOAD26SM100_TMEM_LOAD_16dp256b4xES13_NS14_INS15_ILi2ELi4ELi3EEES18_NST_INSB_IJS19_S1S_EEENSB_IJS1S_SE_EEEEEEENSA_17SM75_U32x4_LDSM_NENSA_21SM90_TMA_STORE_IM2COLES2B_NSA_17SM90_U32x4_STSM_NENSA_39AutoVectorizingCopyWithAssumedAlignmentILi128EEEEEEvvEEEEvNT_6ParamsE,"ax",@progbits
	.align	128
.text._ZN7cutlass13device_kernelINS_4conv6kernel13ConvUniversalINS1_16ConvProblemShapeILNS1_8OperatorE1ELi3EEENS1_10collective14CollectiveConvINS1_47MainloopSm100TmaUmmaWarpSpecializedImplicitGemmILS5_1ELi13ELi3ELi1ELi2EN4cute5tupleIJNSA_1CILi2EEENSC_ILi1EEESE_EEEEENSB_IJNSC_ILi64EEESH_NSB_IJSH_EEEEEENS_6half_tESK_NSA_8TiledMMAINSA_8MMA_AtomIJNSA_20SM100_MMA_F16BF16_SSISK_SK_fLi64ELi64ELNSA_4UMMA5MajorE0ELSP_1ELNSO_7ScaleInE0ELSQ_0EEEEEENSA_6LayoutINSB_IJSE_SE_SE_EEENSB_IJNSC_ILi0EEESV_SV_EEEEENSB_IJNSA_10UnderscoreESY_SY_EEEEENS7_6detail27Sm100ImplicitGemmTileTraitsINSA_20SM90_TMA_LOAD_IM2COLENSA_14ComposedLayoutINSA_7SwizzleILi3ELi4ELi3EEENSA_18smem_ptr_flag_bitsILi16EEENST_INSB_IJNSC_ILi8EEESH_EEENSB_IJSH_SE_EEEEEEEvEENS12_INSA_23SM90_TMA_LOAD_MULTICASTENS14_IS16_S18_NST_INSB_IJSH_S19_EEENSB_IJSE_SH_EEEEEEEvEEEENS_8epilogue10collective18CollectiveEpilogueINS1M_23Sm100TmaWarpSpecializedILi3ELi2ELi16ELb1ELb0EEEJSJ_NSB_IJNST_ISH_SE_EENST_INSC_ILi32EEESE_EEEEESK_NSB_IJNSB_IJllllEEESE_SV_EEESK_S1W_NS1M_6fusion15FusionCallbacksIS1Q_NS1X_17LinearCombinationISK_fSK_fLNS_15FloatRoundStyleE2EEESJ_S1U_JEEENSA_5SM1004TMEM4LOAD26SM100_TMEM_LOAD_16dp256b4xES13_NS14_INS15_ILi2ELi4ELi3EEES18_NST_INSB_IJS19_S1S_EEENSB_IJS1S_SE_EEEEEEENSA_17SM75_U32x4_LDSM_NENSA_21SM90_TMA_STORE_IM2COLES2B_NSA_17SM90_U32x4_STSM_NENSA_39AutoVectorizingCopyWithAssumedAlignmentILi128EEEEEEvvEEEEvNT_6ParamsE:
        .type           _ZN7cutlass13device_kernelINS_4conv6kernel13ConvUniversalINS1_16ConvProblemShapeILNS1_8OperatorE1ELi3EEENS1_10collective14CollectiveConvINS1_47MainloopSm100TmaUmmaWarpSpecializedImplicitGemmILS5_1ELi13ELi3ELi1ELi2EN4cute5tupleIJNSA_1CILi2EEENSC_ILi1EEESE_EEEEENSB_IJNSC_ILi64EEESH_NSB_IJSH_EEEEEENS_6half_tESK_NSA_8TiledMMAINSA_8MMA_AtomIJNSA_20SM100_MMA_F16BF16_SSISK_SK_fLi64ELi64ELNSA_4UMMA5MajorE0ELSP_1ELNSO_7ScaleInE0ELSQ_0EEEEEENSA_6LayoutINSB_IJSE_SE_SE_EEENSB_IJNSC_ILi0EEESV_SV_EEEEENSB_IJNSA_10UnderscoreESY_SY_EEEEENS7_6detail27Sm100ImplicitGemmTileTraitsINSA_20SM90_TMA_LOAD_IM2COLENSA_14ComposedLayoutINSA_7SwizzleILi3ELi4ELi3EEENSA_18smem_ptr_flag_bitsILi16EEENST_INSB_IJNSC_ILi8EEESH_EEENSB_IJSH_SE_EEEEEEEvEENS12_INSA_23SM90_TMA_LOAD_MULTICASTENS14_IS16_S18_NST_INSB_IJSH_S19_EEENSB_IJSE_SH_EEEEEEEvEEEENS_8epilogue10collective18CollectiveEpilogueINS1M_23Sm100TmaWarpSpecializedILi3ELi2ELi16ELb1ELb0EEEJSJ_NSB_IJNST_ISH_SE_EENST_INSC_ILi32EEESE_EEEEESK_NSB_IJNSB_IJllllEEESE_SV_EEESK_S1W_NS1M_6fusion15FusionCallbacksIS1Q_NS1X_17LinearCombinationISK_fSK_fLNS_15FloatRoundStyleE2EEESJ_S1U_JEEENSA_5SM1004TMEM4LOAD26SM100_TMEM_LOAD_16dp256b4xES13_NS14_INS15_ILi2ELi4ELi3EEES18_NST_INSB_IJS19_S1S_EEENSB_IJS1S_SE_EEEEEEENSA_17SM75_U32x4_LDSM_NENSA_21SM90_TMA_STORE_IM2COLES2B_NSA_17SM90_U32x4_STSM_NENSA_39AutoVectorizingCopyWithAssumedAlignmentILi128EEEEEEvvEEEEvNT_6ParamsE,@function
        .size           _ZN7cutlass13device_kernelINS_4conv6kernel13ConvUniversalINS1_16ConvProblemShapeILNS1_8OperatorE1ELi3EEENS1_10collective14CollectiveConvINS1_47MainloopSm100TmaUmmaWarpSpecializedImplicitGemmILS5_1ELi13ELi3ELi1ELi2EN4cute5tupleIJNSA_1CILi2EEENSC_ILi1EEESE_EEEEENSB_IJNSC_ILi64EEESH_NSB_IJSH_EEEEEENS_6half_tESK_NSA_8TiledMMAINSA_8MMA_AtomIJNSA_20SM100_MMA_F16BF16_SSISK_SK_fLi64ELi64ELNSA_4UMMA5MajorE0ELSP_1ELNSO_7ScaleInE0ELSQ_0EEEEEENSA_6LayoutINSB_IJSE_SE_SE_EEENSB_IJNSC_ILi0EEESV_SV_EEEEENSB_IJNSA_10UnderscoreESY_SY_EEEEENS7_6detail27Sm100ImplicitGemmTileTraitsINSA_20SM90_TMA_LOAD_IM2COLENSA_14ComposedLayoutINSA_7SwizzleILi3ELi4ELi3EEENSA_18smem_ptr_flag_bitsILi16EEENST_INSB_IJNSC_ILi8EEESH_EEENSB_IJSH_SE_EEEEEEEvEENS12_INSA_23SM90_TMA_LOAD_MULTICASTENS14_IS16_S18_NST_INSB_IJSH_S19_EEENSB_IJSE_SH_EEEEEEEvEEEENS_8epilogue10collective18CollectiveEpilogueINS1M_23Sm100TmaWarpSpecializedILi3ELi2ELi16ELb1ELb0EEEJSJ_NSB_IJNST_ISH_SE_EENST_INSC_ILi32EEESE_EEEEESK_NSB_IJNSB_IJllllEEESE_SV_EEESK_S1W_NS1M_6fusion15FusionCallbacksIS1Q_NS1X_17LinearCombinationISK_fSK_fLNS_15FloatRoundStyleE2EEESJ_S1U_JEEENSA_5SM1004TMEM4LOAD26SM100_TMEM_LOAD_16dp256b4xES13_NS14_INS15_ILi2ELi4ELi3EEES18_NST_INSB_IJS19_S1S_EEENSB_IJS1S_SE_EEEEEEENSA_17SM75_U32x4_LDSM_NENSA_21SM90_TMA_STORE_IM2COLES2B_NSA_17SM90_U32x4_STSM_NENSA_39AutoVectorizingCopyWithAssumedAlignmentILi128EEEEEEvvEEEEvNT_6ParamsE,(.L_x_179 - _ZN7cutlass13device_kernelINS_4conv6kernel13ConvUniversalINS1_16ConvProblemShapeILNS1_8OperatorE1ELi3EEENS1_10collective14CollectiveConvINS1_47MainloopSm100TmaUmmaWarpSpecializedImplicitGemmILS5_1ELi13ELi3ELi1ELi2EN4cute5tupleIJNSA_1CILi2EEENSC_ILi1EEESE_EEEEENSB_IJNSC_ILi64EEESH_NSB_IJSH_EEEEEENS_6half_tESK_NSA_8TiledMMAINSA_8MMA_AtomIJNSA_20SM100_MMA_F16BF16_SSISK_SK_fLi64ELi64ELNSA_4UMMA5MajorE0ELSP_1ELNSO_7ScaleInE0ELSQ_0EEEEEENSA_6LayoutINSB_IJSE_SE_SE_EEENSB_IJNSC_ILi0EEESV_SV_EEEEENSB_IJNSA_10UnderscoreESY_SY_EEEEENS7_6detail27Sm100ImplicitGemmTileTraitsINSA_20SM90_TMA_LOAD_IM2COLENSA_14ComposedLayoutINSA_7SwizzleILi3ELi4ELi3EEENSA_18smem_ptr_flag_bitsILi16EEENST_INSB_IJNSC_ILi8EEESH_EEENSB_IJSH_SE_EEEEEEEvEENS12_INSA_23SM90_TMA_LOAD_MULTICASTENS14_IS16_S18_NST_INSB_IJSH_S19_EEENSB_IJSE_SH_EEEEEEEvEEEENS_8epilogue10collective18CollectiveEpilogueINS1M_23Sm100TmaWarpSpecializedILi3ELi2ELi16ELb1ELb0EEEJSJ_NSB_IJNST_ISH_SE_EENST_INSC_ILi32EEESE_EEEEESK_NSB_IJNSB_IJllllEEESE_SV_EEESK_S1W_NS1M_6fusion15FusionCallbacksIS1Q_NS1X_17LinearCombinationISK_fSK_fLNS_15FloatRoundStyleE2EEESJ_S1U_JEEENSA_5SM1004TMEM4LOAD26SM100_TMEM_LOAD_16dp256b4xES13_NS14_INS15_ILi2ELi4ELi3EEES18_NST_INSB_IJS19_S1S_EEENSB_IJS1S_SE_EEEEEEENSA_17SM75_U32x4_LDSM_NENSA_21SM90_TMA_STORE_IM2COLES2B_NSA_17SM90_U32x4_STSM_NENSA_39AutoVectorizingCopyWithAssumedAlignmentILi128EEEEEEvvEEEEvNT_6ParamsE)
        .other          _ZN7cutlass13device_kernelINS_4conv6kernel13ConvUniversalINS1_16ConvProblemShapeILNS1_8OperatorE1ELi3EEENS1_10collective14CollectiveConvINS1_47MainloopSm100TmaUmmaWarpSpecializedImplicitGemmILS5_1ELi13ELi3ELi1ELi2EN4cute5tupleIJNSA_1CILi2EEENSC_ILi1EEESE_EEEEENSB_IJNSC_ILi64EEESH_NSB_IJSH_EEEEEENS_6half_tESK_NSA_8TiledMMAINSA_8MMA_AtomIJNSA_20SM100_MMA_F16BF16_SSISK_SK_fLi64ELi64ELNSA_4UMMA5MajorE0ELSP_1ELNSO_7ScaleInE0ELSQ_0EEEEEENSA_6LayoutINSB_IJSE_SE_SE_EEENSB_IJNSC_ILi0EEESV_SV_EEEEENSB_IJNSA_10UnderscoreESY_SY_EEEEENS7_6detail27Sm100ImplicitGemmTileTraitsINSA_20SM90_TMA_LOAD_IM2COLENSA_14ComposedLayoutINSA_7SwizzleILi3ELi4ELi3EEENSA_18smem_ptr_flag_bitsILi16EEENST_INSB_IJNSC_ILi8EEESH_EEENSB_IJSH_SE_EEEEEEEvEENS12_INSA_23SM90_TMA_LOAD_MULTICASTENS14_IS16_S18_NST_INSB_IJSH_S19_EEENSB_IJSE_SH_EEEEEEEvEEEENS_8epilogue10collective18CollectiveEpilogueINS1M_23Sm100TmaWarpSpecializedILi3ELi2ELi16ELb1ELb0EEEJSJ_NSB_IJNST_ISH_SE_EENST_INSC_ILi32EEESE_EEEEESK_NSB_IJNSB_IJllllEEESE_SV_EEESK_S1W_NS1M_6fusion15FusionCallbacksIS1Q_NS1X_17LinearCombinationISK_fSK_fLNS_15FloatRoundStyleE2EEESJ_S1U_JEEENSA_5SM1004TMEM4LOAD26SM100_TMEM_LOAD_16dp256b4xES13_NS14_INS15_ILi2ELi4ELi3EEES18_NST_INSB_IJS19_S1S_EEENSB_IJS1S_SE_EEEEEEENSA_17SM75_U32x4_LDSM_NENSA_21SM90_TMA_STORE_IM2COLES2B_NSA_17SM90_U32x4_STSM_NENSA_39AutoVectorizingCopyWithAssumedAlignmentILi128EEEEEEvvEEEEvNT_6ParamsE,@"STO_CUDA_ENTRY STV_DEFAULT"
_ZN7cutlass13device_kernelINS_4conv6kernel13ConvUniversalINS1_16ConvProblemShapeILNS1_8OperatorE1ELi3EEENS1_10collective14CollectiveConvINS1_47MainloopSm100TmaUmmaWarpSpecializedImplicitGemmILS5_1ELi13ELi3ELi1ELi2EN4cute5tupleIJNSA_1CILi2EEENSC_ILi1EEESE_EEEEENSB_IJNSC_ILi64EEESH_NSB_IJSH_EEEEEENS_6half_tESK_NSA_8TiledMMAINSA_8MMA_AtomIJNSA_20SM100_MMA_F16BF16_SSISK_SK_fLi64ELi64ELNSA_4UMMA5MajorE0ELSP_1ELNSO_7ScaleInE0ELSQ_0EEEEEENSA_6LayoutINSB_IJSE_SE_SE_EEENSB_IJNSC_ILi0EEESV_SV_EEEEENSB_IJNSA_10UnderscoreESY_SY_EEEEENS7_6detail27Sm100ImplicitGemmTileTraitsINSA_20SM90_TMA_LOAD_IM2COLENSA_14ComposedLayoutINSA_7SwizzleILi3ELi4ELi3EEENSA_18smem_ptr_flag_bitsILi16EEENST_INSB_IJNSC_ILi8EEESH_EEENSB_IJSH_SE_EEEEEEEvEENS12_INSA_23SM90_TMA_LOAD_MULTICASTENS14_IS16_S18_NST_INSB_IJSH_S19_EEENSB_IJSE_SH_EEEEEEEvEEEENS_8epilogue10collective18CollectiveEpilogueINS1M_23Sm100TmaWarpSpecializedILi3ELi2ELi16ELb1ELb0EEEJSJ_NSB_IJNST_ISH_SE_EENST_INSC_ILi32EEESE_EEEEESK_NSB_IJNSB_IJllllEEESE_SV_EEESK_S1W_NS1M_6fusion15FusionCallbacksIS1Q_NS1X_17LinearCombinationISK_fSK_fLNS_15FloatRoundStyleE2EEESJ_S1U_JEEENSA_5SM1004TMEM4LOAD26SM100_TMEM_LOAD_16dp256b4xES13_NS14_INS15_ILi2ELi4ELi3EEES18_NST_INSB_IJS19_S1S_EEENSB_IJS1S_SE_EEEEEEENSA_17SM75_U32x4_LDSM_NENSA_21SM90_TMA_STORE_IM2COLES2B_NSA_17SM90_U32x4_STSM_NENSA_39AutoVectorizingCopyWithAssumedAlignmentILi128EEEEEEvvEEEEvNT_6ParamsE:
[----:B------:R-:W1:Y:S01]  /*0000*/  LDC R1, c[0x0][0x37c] ;  /* 0x0000df00ff017b82 */ /* 0x000e620000000800 */
[----:B------:R-:W2:Y:S01]  /*0010*/  S2R R49, SR_TID.X ;  /* 0x0000000000317919 */ /* 0x000ea20000002100 */
[----:B------:R-:W3:Y:S01]  /*0020*/  LDCU.64 UR8, c[0x0][0x990] ;  /* 0x00013200ff0877ac */ /* 0x000ee20008000a00 */
[----:B-1----:R-:W-:Y:S01]  /*0030*/  VIADD R1, R1, 0xfffffff8 ;  /* 0xfffffff801017836 */ /* 0x002fe20000000000 */
[----:B------:R-:W-:Y:S02]  /*0040*/  PRMT R50, RZ, 0x7610, R50 ;  /* 0x00007610ff327816 */ /* 0x000fe40000000032 */
[----:B------:R-:W-:Y:S01]  /*0050*/  ELECT P3, URZ, PT ;  /* 0x0000000000ff782f */ /* 0x000fe20003860000 */
[----:B---3--:R-:W-:-:S04]  /*0060*/  UISETP.NE.U32.AND UP0, UPT, UR8, URZ, UPT ;  /* 0x000000ff0800728c */ /* 0x008fc8000bf05070 */
[----:B------:R-:W-:Y:S01]  /*0070*/  UISETP.NE.AND.EX UP0, UPT, UR9, URZ, UPT, UP0 ;  /* 0x000000ff0900728c */ /* 0x000fe2000bf05300 */
[----:B--2---:R-:W-:-:S05]  /*0080*/  SHF.R.U32.HI R51, RZ, 0x5, R49 ;  /* 0x00000005ff337819 */ /* 0x004fca0000011631 */
[----:B------:R-:W1:Y:S02]  /*0090*/  SHFL.IDX PT, R0, R51, RZ, 0x1f ;  /* 0x00001fff33007589 */ /* 0x000e6400000e0000 */
[----:B-1----:R-:W-:Y:S01]  /*00a0*/  R2UR UR18, R0 ;  /* 0x00000000001272ca */ /* 0x002fe200000e0000 */
[----:B------:R-:W-:-:S14]  /*00b0*/  BRA.U UP0, `(.L_x_0) ;  /* 0x0000000100307547 */ /* 0x000fdc000b800000 */
[----:B------:R-:W1:Y:S02]  /*00c0*/  LDCU.64 UR4, c[0x0][0x988] ;  /* 0x00013100ff0477ac */ /* 0x000e640008000a00 */
[----:B-1----:R-:W-:-:S04]  /*00d0*/  UISETP.NE.U32.AND UP0, UPT, UR4, URZ, UPT ;  /* 0x000000ff0400728c */ /* 0x002fc8000bf05070 */
[----:B------:R-:W-:-:S09]  /*00e0*/  UISETP.NE.AND.EX UP0, UPT, UR5, URZ, UPT, UP0 ;  /* 0x000000ff0500728c */ /* 0x000fd2000bf05300 */
[----:B------:R-:W-:Y:S05]  /*00f0*/  BRA.U !UP0, `(.L_x_1) ;  /* 0x0000000108147547 */ /* 0x000fea000b800000 */
[----:B------:R-:W1:Y:S01]  /*0100*/  LDC.64 R26, c[0x0][0x988] ;  /* 0x00026200ff1a7b82 */ /* 0x000e620000000a00 */
[----:B------:R-:W1:Y:S02]  /*0110*/  LDCU.64 UR4, c[0x0][0x358] ;  /* 0x00006b00ff0477ac */ /* 0x000e640008000a00 */
[----:B-1----:R1:W5:Y:S01]  /*0120*/  LDG.E R26, desc[UR4][R26.64] ;  /* 0x000000041a1a7981 */ /* 0x002362000c1e1900 */
[----:B------:R-:W-:Y:S01]  /*0130*/  HFMA2 R50, -RZ, RZ, 0, 5.9604644775390625e-08 ;  /* 0x00000001ff327431 */ /* 0x000fe200000001ff */
[----:B------:R-:W-:Y:S05]  /*0140*/  BRA `(.L_x_0) ;  /* 0x00000000000c7947 */ /* 0x000fea0003800000 */
.L_x_1:
[----:B------:R-:W1:Y:S01]  /*0150*/  LDCU UR4, c[0x0][0x980] ;  /* 0x00013000ff0477ac */ /* 0x000e620008000800 */
[----:B------:R-:W-:Y:S01]  /*0160*/  HFMA2 R50, -RZ, RZ, 0, 5.9604644775390625e-08 ;  /* 0x00000001ff327431 */ /* 0x000fe200000001ff */
[----:B-1----:R-:W-:-:S07]  /*0170*/  MOV R26, UR4 ;  /* 0x00000004001a7c02 */ /* 0x002fce0008000f00 */
.L_x_0:
[----:B------:R-:W2:Y:S02]  /*0180*/  LDCU.64 UR4, c[0x0][0x9b0] ;  /* 0x00013600ff0477ac */ /* 0x000ea40008000a00 */
[----:B--2---:R-:W-:-:S04]  /*0190*/  UISETP.NE.U32.AND UP0, UPT, UR4, URZ, UPT ;  /* 0x000000ff0400728c */ /* 0x004fc8000bf05070 */
[----:B------:R-:W-:-:S09]  /*01a0*/  UISETP.NE.AND.EX UP0, UPT, UR5, URZ, UPT, UP0 ;  /* 0x000000ff0500728c */ /* 0x000fd2000bf05300 */
[----:B------:R-:W-:Y:S05]  /*01b0*/  BRA.U UP0, `(.L_x_2) ;  /* 0x0000000100287547 */ /* 0x000fea000b800000 */
[----:B------:R-:W2:Y:S02]  /*01c0*/  LDCU.64 UR4, c[0x0][0x9a8] ;  /* 0x00013500ff0477ac */ /* 0x000ea40008000a00 */
[----:B--2---:R-:W-:-:S04]  /*01d0*/  UISETP.NE.U32.AND UP0, UPT, UR4, URZ, UPT ;  /* 0x000000ff0400728c */ /* 0x004fc8000bf05070 */
[----:B------:R-:W-:-:S09]  /*01e0*/  UISETP.NE.AND.EX UP0, UPT, UR5, URZ, UPT, UP0 ;  /* 0x000000ff0500728c */ /* 0x000fd2000bf05300 */
[----:B------:R-:W-:Y:S05]  /*01f0*/  BRA.U !UP0, `(.L_x_3) ;  /* 0x0000000108107547 */ /* 0x000fea000b800000 */
[----:B------:R-:W2:Y:S01]  /*0200*/  LDC.64 R24, c[0x0][0x9a8] ;  /* 0x00026a00ff187b82 */ /* 0x000ea20000000a00 */
[----:B------:R-:W2:Y:S02]  /*0210*/  LDCU.64 UR4, c[0x0][0x358] ;  /* 0x00006b00ff0477ac */ /* 0x000ea40008000a00 */
[----:B--2---:R2:W5:Y:S01]  /*0220*/  LDG.E R24, desc[UR4][R24.64] ;  /* 0x0000000418187981 */ /* 0x004562000c1e1900 */
[----:B------:R-:W-:Y:S05]  /*0230*/  BRA `(.L_x_2) ;  /* 0x0000000000087947 */ /* 0x000fea0003800000 */
.L_x_3:
[----:B------:R-:W2:Y:S02]  /*0240*/  LDCU UR4, c[0x0][0x9a0] ;  /* 0x00013400ff0477ac */ /* 0x000ea40008000800 */
[----:B--2---:R-:W-:Y:S02]  /*0250*/  MOV R24, UR4 ;  /* 0x0000000400187c02 */ /* 0x004fe40008000f00 */
.L_x_2:
[----:B------:R-:W-:Y:S01]  /*0260*/  IMAD.U32 R0, RZ, RZ, UR18 ;  /* 0x00000012ff007e24 */ /* 0x000fe2000f8e00ff */
[----:B------:R-:W-:Y:S04]  /*0270*/  BSSY.RECONVERGENT B0, `(.L_x_4) ;  /* 0x000000c000007945 */ /* 0x000fe80003800200 */
[C---:B------:R-:W-:Y:S02]  /*0280*/  ISETP.NE.OR P1, PT, R0.reuse, 0x1, !P3 ;  /* 0x000000010000780c */ /* 0x040fe40005f25670 */
[----:B------:R-:W-:-:S11]  /*0290*/  ISETP.NE.OR P0, PT, R0, 0x3, !P3 ;  /* 0x000000030000780c */ /* 0x000fd60005f05670 */
[----:B------:R-:W-:Y:S05]  /*02a0*/  @P1 BRA `(.L_x_5) ;  /* 0x0000000000201947 */ /* 0x000fea0003800000 */
[----:B------:R-:W3:Y:S02]  /*02b0*/  LDCU.64 UR4, c[0x0][0x348] ;  /* 0x00006900ff0477ac */ /* 0x000ee40008000a00 */
[----:B---3--:R-:W-:Y:S02]  /*02c0*/  UIADD3 UR6, UP1, UPT, UR4, 0x80, URZ ;  /* 0x0000008004067890 */ /* 0x008fe4000ff3e0ff */
[----:B------:R-:W-:Y:S02]  /*02d0*/  UIADD3 UR4, UP0, UPT, UR4, 0x200, URZ ;  /* 0x0000020004047890 */ /* 0x000fe4000ff1e0ff */
[----:B------:R-:W-:Y:S02]  /*02e0*/  UIADD3.X UR7, UPT, UPT, URZ, UR5, URZ, UP1, !UPT ;  /* 0x00000005ff077290 */ /* 0x000fe40008ffe4ff */
[----:B------:R-:W-:-:S07]  /*02f0*/  UIADD3.X UR5, UPT, UPT, URZ, UR5, URZ, UP0, !UPT ;  /* 0x00000005ff057290 */ /* 0x000fce00087fe4ff */
[----:B------:R3:W-:Y:S02]  /*0300*/  UTMACCTL.PF [UR6] ;  /* 0x00000000060079b9 */ /* 0x0007e40008040000 */
[----:B------:R3:W-:Y:S02]  /*0310*/  UTMACCTL.PF [UR4] ;  /* 0x00000000040079b9 */ /* 0x0007e40008040000 */
[----:B---3--:R-:W-:Y:S01]  /*0320*/  NOP ;  /* 0x0000000000007918 */ /* 0x008fe20000000000 */
.L_x_5:
[----:B------:R-:W-:Y:S05]  /*0330*/  BSYNC.RECONVERGENT B0 ;  /* 0x0000000000007941 */ /* 0x000fea0003800200 */
.L_x_4:
[----:B------:R-:W-:Y:S04]  /*0340*/  BSSY.RECONVERGENT B0, `(.L_x_6) ;  /* 0x000000a000007945 */ /* 0x000fe80003800200 */
        /* <DEDUP_REMOVED lines=9> */
.L_x_7:
[----:B------:R-:W-:Y:S05]  /*03e0*/  BSYNC.RECONVERGENT B0 ;  /* 0x0000000000007941 */ /* 0x000fea0003800200 */
.L_x_6:
[----:B------:R-:W3:Y:S01]  /*03f0*/  LDCU.64 UR4, c[0x0][0x988] ;  /* 0x00013100ff0477ac */ /* 0x000ee20008000a00 */
[----:B------:R-:W-:Y:S02]  /*0400*/  UISETP.EQ.U32.AND UP2, UPT, UR8, URZ, UPT ;  /* 0x000000ff0800728c */ /* 0x000fe4000bf42070 */
[----:B------:R-:W-:Y:S02]  /*0410*/  UPLOP3.LUT UP3, UPT, UPT, UPT, UPT, 0x80, 0x8 ;  /* 0x000000000008789c */ /* 0x000fe40003f6f070 */
[----:B---3--:R-:W-:-:S04]  /*0420*/  UISETP.NE.U32.AND UP0, UPT, UR4, URZ, UPT ;  /* 0x000000ff0400728c */ /* 0x008fc8000bf05070 */
[----:B------:R-:W-:-:S04]  /*0430*/  UISETP.NE.AND.EX UP1, UPT, UR5, URZ, UPT, UP0 ;  /* 0x000000ff0500728c */ /* 0x000fc8000bf25300 */
[----:B------:R-:W-:-:S04]  /*0440*/  UISETP.EQ.OR.EX UP4, UPT, UR9, URZ, !UP1, UP2 ;  /* 0x000000ff0900728c */ /* 0x000fc8000cf82720 */
[----:B------:R-:W-:-:S06]  /*0450*/  UP2UR UR4, UPR, URZ, 0x10 ;  /* 0x00000010ff047883 */ /* 0x000fcc0008000000 */
[----:B------:R-:W-:Y:S01]  /*0460*/  MOV R58, UR4 ;  /* 0x00000004003a7c02 */ /* 0x000fe20008000f00 */
[----:B------:R-:W-:Y:S06]  /*0470*/  BRA.U !UP4, `(.L_x_8) ;  /* 0x000000010c207547 */ /* 0x000fec000b800000 */
[----:B------:R-:W-:Y:S01]  /*0480*/  UISETP.NE.U32.AND UP2, UPT, UR8, URZ, UPT ;  /* 0x000000ff0800728c */ /* 0x000fe2000bf45070 */
[----:B-----5:R-:W-:Y:S01]  /*0490*/  FSETP.NEU.AND P0, PT, R26, RZ, PT ;  /* 0x000000ff1a00720b */ /* 0x020fe20003f0d000 */
[----:B------:R-:W-:Y:S02]  /*04a0*/  USEL UR4, URZ, 0xffffffff, UP1 ;  /* 0xffffffffff047887 */ /* 0x000fe40008800000 */
[----:B------:R-:W-:-:S10]  /*04b0*/  UISETP.NE.AND.EX UP2, UPT, UR9, URZ, UPT, UP2 ;  /* 0x000000ff0900728c */ /* 0x000fd4000bf45320 */
[----:B------:R-:W-:Y:S01]  /*04c0*/  VOTEU.ANY UP0, P0 ;  /* 0x0000000000ff7886 */ /* 0x000fe20000000100 */
[----:B------:R-:W-:-:S04]  /*04d0*/  @!UP2 USEL UR4, URZ, 0xffffffff, UP0 ;  /* 0xffffffffff04a887 */ /* 0x000fc80008000000 */
[----:B------:R-:W-:-:S04]  /*04e0*/  ULOP3.LUT UR4, UR4, 0x1, URZ, 0xc0, !UPT ;  /* 0x0000000104047892 */ /* 0x000fc8000f8ec0ff */
[----:B------:R-:W-:-:S11]  /*04f0*/  UISETP.NE.U32.AND UP3, UPT, UR4, 0x1, UPT ;  /* 0x000000010400788c */ /* 0x000fd6000bf65070 */
.L_x_8:
[----:B------:R-:W3:Y:S02]  /*0500*/  SHFL.IDX PT, R2, R51, RZ, 0x1f ;  /* 0x00001fff33027589 */ /* 0x000ee400000e0000 */
[----:B---3--:R-:W-:-:S13]  /*0510*/  ISETP.NE.AND P0, PT, R2, RZ, PT ;  /* 0x000000ff0200720c */ /* 0x008fda0003f05270 */
[----:B------:R-:W-:Y:S05]  /*0520*/  @P0 BRA `(.L_x_9) ;  /* 0x0000000000ac0947 */ /* 0x000fea0003800000 */
[----:B------:R-:W-:Y:S01]  /*0530*/  ELECT P0, URZ, PT ;  /* 0x0000000000ff782f */ /* 0x000fe20003800000 */
[----:B------:R-:W-:-:S12]  /*0540*/  BSSY.RECONVERGENT B0, `(.L_x_9) ;  /* 0x0000029000007945 */ /* 0x000fd80003800200 */
[----:B------:R-:W-:Y:S05]  /*0550*/  @!P0 BRA `(.L_x_10) ;  /* 0x00000000009c8947 */ /* 0x000fea0003800000 */
[----:B------:R-:W3:Y:S01]  /*0560*/  S2UR UR4, SR_CgaCtaId ;  /* 0x00000000000479c3 */ /* 0x000ee20000008800 */
[----:B------:R-:W-:Y:S01]  /*0570*/  UMOV UR5, 0x400 ;  /* 0x0000040000057882 */ /* 0x000fe20000000000 */
[----:B------:R-:W-:Y:S01]  /*0580*/  UMOV UR8, 0x1 ;  /* 0x0000000100087882 */ /* 0x000fe20000000000 */
[----:B------:R-:W-:Y:S01]  /*0590*/  UMOV UR6, 0x2 ;  /* 0x0000000200067882 */ /* 0x000fe20000000000 */
[----:B------:R-:W-:-:S04]  /*05a0*/  UIADD3 UR8, UPT, UPT, -UR8, 0x100000, URZ ;  /* 0x0010000008087890 */ /* 0x000fc8000fffe1ff */
[----:B------:R-:W-:Y:S02]  /*05b0*/  USHF.L.U32 UR9, UR8, 0xb, URZ ;  /* 0x0000000b08097899 */ /* 0x000fe400080006ff */
[----:B------:R-:W-:Y:S02]  /*05c0*/  USHF.L.U32 UR8, UR8, 0x1, URZ ;  /* 0x0000000108087899 */ /* 0x000fe400080006ff */
[----:B------:R-:W-:-:S04]  /*05d0*/  UIADD3 UR6, UPT, UPT, -UR6, 0x100000, URZ ;  /* 0x0010000006067890 */ /* 0x000fc8000fffe1ff */
[----:B------:R-:W-:Y:S02]  /*05e0*/  USHF.L.U32 UR7, UR6, 0xb, URZ ;  /* 0x0000000b06077899 */ /* 0x000fe400080006ff */
[----:B------:R-:W-:Y:S02]  /*05f0*/  USHF.L.U32 UR6, UR6, 0x1, URZ ;  /* 0x0000000106067899 */ /* 0x000fe400080006ff */
[----:B---3--:R-:W-:Y:S01]  /*0600*/  ULEA UR4, UR4, UR5, 0x18 ;  /* 0x0000000504047291 */ /* 0x008fe2000f8ec0ff */
[----:B------:R-:W3:Y:S11]  /*0610*/  FENCE.VIEW.ASYNC.S ;  /* 0x00000000000073c6 */ /* 0x000ef60000000000 */
[----:B---3--:R3:W4:Y:S01]  /*0620*/  SYNCS.EXCH.64 URZ, [UR4], UR8 ;  /* 0x0000000804ff75b2 */ /* 0x0087220008000100 */
[----:B------:R3:W1:Y:S01]  /*0630*/  SYNCS.EXCH.64 URZ, [UR4+0x68], UR6 ;  /* 0x0000680604ff75b2 */ /* 0x0006620008000100 */
        /* <DEDUP_REMOVED lines=23> */
[----:B------:R3:W1:Y:S02]  /*07b0*/  SYNCS.EXCH.64 URZ, [UR4+0xc8], UR6 ;  /* 0x0000c80604ff75b2 */ /* 0x0006640008000100 */
[----:B---34-:R-:W-:Y:S01]  /*07c0*/  NOP ;  /* 0x0000000000007918 */ /* 0x018fe20000000000 */
.L_x_10:
[----:B------:R-:W-:Y:S05]  /*07d0*/  BSYNC.RECONVERGENT B0 ;  /* 0x0000000000007941 */ /* 0x000fea0003800200 */
.L_x_9:
[----:B------:R-:W3:Y:S01]  /*07e0*/  SHFL.IDX PT, R2, R51, RZ, 0x1f ;  /* 0x00001fff33027589 */ /* 0x000ee200000e0000 */
[----:B------:R-:W-:Y:S01]  /*07f0*/  NOP ;  /* 0x0000000000007918 */ /* 0x000fe20000000000 */
[----:B---3--:R-:W-:-:S13]  /*0800*/  ISETP.NE.AND P0, PT, R2, 0x1, PT ;  /* 0x000000010200780c */ /* 0x008fda0003f05270 */
[----:B------:R-:W-:Y:S05]  /*0810*/  @P0 BRA `(.L_x_11) ;  /* 0x0000000000500947 */ /* 0x000fea0003800000 */
        /* <DEDUP_REMOVED lines=9> */
[----:B------:R-:W-:Y:S01]  /*08b0*/  USHF.L.U32 UR6, UR6, 0x1, URZ ;  /* 0x0000000106067899 */ /* 0x000fe200080006ff */
[----:B------:R-:W-:Y:S01]  /*08c0*/  ELECT P0, URZ, PT ;  /* 0x0000000000ff782f */ /* 0x000fe20003800000 */
[----:B---3--:R-:W-:Y:S01]  /*08d0*/  ULEA UR4, UR4, UR5, 0x18 ;  /* 0x0000000504047291 */ /* 0x008fe2000f8ec0ff */
[----:B------:R-:W3:Y:S11]  /*08e0*/  FENCE.VIEW.ASYNC.S ;  /* 0x00000000000073c6 */ /* 0x000ef60000000000 */
[----:B---3--:R3:W4:Y:S01]  /*08f0*/  SYNCS.EXCH.64 URZ, [UR4+0xd0], UR8 ;  /* 0x0000d00804ff75b2 */ /* 0x0087220008000100 */
[----:B------:R3:W1:Y:S01]  /*0900*/  SYNCS.EXCH.64 URZ, [UR4+0xe8], UR6 ;  /* 0x0000e80604ff75b2 */ /* 0x0006620008000100 */
[----:B------:R3:W1:Y:S01]  /*0910*/  SYNCS.EXCH.64 URZ, [UR4+0xd8], UR8 ;  /* 0x0000d80804ff75b2 */ /* 0x0006620008000100 */
[----:B------:R3:W1:Y:S01]  /*0920*/  SYNCS.EXCH.64 URZ, [UR4+0xf0], UR6 ;  /* 0x0000f00604ff75b2 */ /* 0x0006620008000100 */
[----:B------:R3:W1:Y:S01]  /*0930*/  SYNCS.EXCH.64 URZ, [UR4+0xe0], UR8 ;  /* 0x0000e00804ff75b2 */ /* 0x0006620008000100 */
[----:B------:R3:W1:Y:S01]  /*0940*/  SYNCS.EXCH.64 URZ, [UR4+0xf8], UR6 ;  /* 0x0000f80604ff75b2 */ /* 0x0006620008000100 */
[----:B------:R-:W-:Y:S01]  /*0950*/  NOP ;  /* 0x0000000000007918 */ /* 0x000fe20000000000 */
.L_x_11:
[----:B------:R-:W2:Y:S01]  /*0960*/  SHFL.IDX PT, R2, R51, RZ, 0x1f ;  /* 0x00001fff33027589 */ /* 0x000ea200000e0000 */
[----:B------:R-:W-:Y:S01]  /*0970*/  NOP ;  /* 0x0000000000007918 */ /* 0x000fe20000000000 */
[----:B--2---:R-:W-:-:S13]  /*0980*/  ISETP.NE.AND P0, PT, R2, 0x3, PT ;  /* 0x000000030200780c */ /* 0x004fda0003f05270 */
[----:B------:R-:W-:Y:S05]  /*0990*/  @P0 BRA `(.L_x_12) ;  /* 0x0000000000300947 */ /* 0x000fea0003800000 */
[----:B---3--:R-:W2:Y:S01]  /*09a0*/  S2UR UR4, SR_CgaCtaId ;  /* 0x00000000000479c3 */ /* 0x008ea20000008800 */
[----:B------:R-:W-:Y:S01]  /*09b0*/  UMOV UR6, 0x400 ;  /* 0x0000040000067882 */ /* 0x000fe20000000000 */
[----:B------:R-:W-:Y:S01]  /*09c0*/  UMOV UR5, 0x20 ;  /* 0x0000002000057882 */ /* 0x000fe20000000000 */
[----:B------:R-:W-:Y:S01]  /*09d0*/  ELECT P0, URZ, PT ;  /* 0x0000000000ff782f */ /* 0x000fe20003800000 */
[----:B--2---:R-:W-:Y:S02]  /*09e0*/  ULEA UR6, UR4, UR6, 0x18 ;  /* 0x0000000604067291 */ /* 0x004fe4000f8ec0ff */
[----:B------:R-:W-:-:S04]  /*09f0*/  UIADD3 UR4, UPT, UPT, -UR5, 0x100000, URZ ;  /* 0x0010000005047890 */ /* 0x000fc8000fffe1ff */
[----:B------:R-:W-:Y:S02]  /*0a00*/  USHF.L.U32 UR5, UR4, 0xb, URZ ;  /* 0x0000000b04057899 */ /* 0x000fe400080006ff */
[----:B------:R-:W-:Y:S01]  /*0a10*/  USHF.L.U32 UR4, UR4, 0x1, URZ ;  /* 0x0000000104047899 */ /* 0x000fe200080006ff */
[----:B------:R-:W2:Y:S11]  /*0a20*/  FENCE.VIEW.ASYNC.S ;  /* 0x00000000000073c6 */ /* 0x000eb60000000000 */
[----:B--2---:R2:W3:Y:S01]  /*0a30*/  SYNCS.EXCH.64 URZ, [UR6+0x100], UR4 ;  /* 0x0001000406ff75b2 */ /* 0x0044e20008000100 */
[----:B------:R2:W1:Y:S01]  /*0a40*/  SYNCS.EXCH.64 URZ, [UR6+0x108], UR4 ;  /* 0x0001080406ff75b2 */ /* 0x0004620008000100 */
[----:B------:R-:W-:Y:S01]  /*0a50*/  NOP ;  /* 0x0000000000007918 */ /* 0x000fe20000000000 */
.L_x_12:
[----:B------:R-:W4:Y:S01]  /*0a60*/  SHFL.IDX PT, R2, R51, RZ, 0x1f ;  /* 0x00001fff33027589 */ /* 0x000f2200000e0000 */
[----:B------:R-:W-:Y:S01]  /*0a70*/  NOP ;  /* 0x0000000000007918 */ /* 0x000fe20000000000 */
[----:B----4-:R-:W-:-:S13]  /*0a80*/  ISETP.NE.AND P0, PT, R2, 0x4, PT ;  /* 0x000000040200780c */ /* 0x010fda0003f05270 */
[----:B------:R-:W-:Y:S05]  /*0a90*/  @P0 BRA `(.L_x_13) ;  /* 0x0000000000440947 */ /* 0x000fea0003800000 */
[----:B--23--:R-:W2:Y:S01]  /*0aa0*/  S2UR UR6, SR_CgaCtaId ;  /* 0x00000000000679c3 */ /* 0x00cea20000008800 */
[----:B------:R-:W-:Y:S01]  /*0ab0*/  UMOV UR4, 0x1e0 ;  /* 0x000001e000047882 */ /* 0x000fe20000000000 */
[----:B------:R-:W-:Y:S01]  /*0ac0*/  UMOV UR5, 0x400 ;  /* 0x0000040000057882 */ /* 0x000fe20000000000 */
[----:B------:R-:W-:Y:S01]  /*0ad0*/  USEL UR4, UR4, 0x1a0, UP3 ;  /* 0x000001a004047887 */ /* 0x000fe20009800000 */
[----:B------:R-:W-:Y:S01]  /*0ae0*/  UMOV UR8, 0x1 ;  /* 0x0000000100087882 */ /* 0x000fe20000000000 */
[----:B------:R-:W-:Y:S01]  /*0af0*/  ELECT P0, URZ, PT ;  /* 0x0000000000ff782f */ /* 0x000fe20003800000 */
[----:B------:R-:W-:-:S04]  /*0b00*/  UIADD3 UR8, UPT, UPT, -UR8, 0x100000, URZ ;  /* 0x0010000008087890 */ /* 0x000fc8000fffe1ff */
[----:B------:R-:W-:Y:S02]  /*0b10*/  USHF.L.U32 UR9, UR8, 0xb, URZ ;  /* 0x0000000b08097899 */ /* 0x000fe400080006ff */
[----:B------:R-:W-:Y:S02]  /*0b20*/  USHF.L.U32 UR8, UR8, 0x1, URZ ;  /* 0x0000000108087899 */ /* 0x000fe400080006ff */
[----:B--2---:R-:W-:Y:S02]  /*0b30*/  ULEA UR6, UR6, UR5, 0x18 ;  /* 0x0000000506067291 */ /* 0x004fe4000f8ec0ff */
[----:B------:R-:W-:-:S04]  /*0b40*/  UIADD3 UR4, UPT, UPT, -UR4, 0x100000, URZ ;  /* 0x0010000004047890 */ /* 0x000fc8000fffe1ff */
[----:B------:R-:W-:Y:S02]  /*0b50*/  USHF.L.U32 UR5, UR4, 0xb, URZ ;  /* 0x0000000b04057899 */ /* 0x000fe400080006ff */
[----:B------:R-:W-:Y:S01]  /*0b60*/  USHF.L.U32 UR4, UR4, 0x1, URZ ;  /* 0x0000000104047899 */ /* 0x000fe200080006ff */
[----:B------:R-:W2:Y:S03]  /*0b70*/  FENCE.VIEW.ASYNC.S ;  /* 0x00000000000073c6 */ /* 0x000ea60000000000 */
[----:B--2---:R4:W2:Y:S08]  /*0b80*/  SYNCS.EXCH.64 URZ, [UR6+0x110], UR8 ;  /* 0x0001100806ff75b2 */ /* 0x0048b00008000100 */
[----:B------:R4:W3:Y:S02]  /*0b90*/  SYNCS.EXCH.64 URZ, [UR6+0x118], UR4 ;  /* 0x0001180406ff75b2 */ /* 0x0008e40008000100 */
[----:B----4-:R-:W-:Y:S01]  /*0ba0*/  NOP ;  /* 0x0000000000007918 */ /* 0x010fe20000000000 */
.L_x_13:
[----:B------:R-:W4:Y:S01]  /*0bb0*/  SHFL.IDX PT, R2, R51, RZ, 0x1f ;  /* 0x00001fff33027589 */ /* 0x000f2200000e0000 */
[----:B------:R-:W-:Y:S01]  /*0bc0*/  NOP ;  /* 0x0000000000007918 */ /* 0x000fe20000000000 */
[----:B----4-:R-:W-:-:S13]  /*0bd0*/  ISETP.NE.AND P0, PT, R2, 0x5, PT ;  /* 0x000000050200780c */ /* 0x010fda0003f05270 */
[----:B------:R-:W-:Y:S05]  /*0be0*/  @P0 BRA `(.L_x_14) ;  /* 0x0000000000480947 */ /* 0x000fea0003800000 */
[----:B--2---:R-:W2:Y:S01]  /*0bf0*/  S2UR UR5, SR_CgaCtaId ;  /* 0x00000000000579c3 */ /* 0x004ea20000008800 */
[----:B---3--:R-:W-:Y:S01]  /*0c00*/  UMOV UR4, 0x400 ;  /* 0x0000040000047882 */ /* 0x008fe20000000000 */
        /* <DEDUP_REMOVED lines=9> */
[----:B--2---:R-:W-:Y:S01]  /*0ca0*/  ULEA UR4, UR5, UR4, 0x18 ;  /* 0x0000000405047291 */ /* 0x004fe2000f8ec0ff */
[----:B------:R-:W2:Y:S11]  /*0cb0*/  FENCE.VIEW.ASYNC.S ;  /* 0x00000000000073c6 */ /* 0x000eb60000000000 */
[----:B--2---:R4:W2:Y:S01]  /*0cc0*/  SYNCS.EXCH.64 URZ, [UR4+0x120], UR8 ;  /* 0x0001200804ff75b2 */ /* 0x0048a20008000100 */
[----:B------:R4:W3:Y:S01]  /*0cd0*/  SYNCS.EXCH.64 URZ, [UR4+0x130], UR6 ;  /* 0x0001300604ff75b2 */ /* 0x0008e20008000100 */
[----:B------:R4:W1:Y:S01]  /*0ce0*/  SYNCS.EXCH.64 URZ, [UR4+0x128], UR8 ;  /* 0x0001280804ff75b2 */ /* 0x0008620008000100 */
[----:B------:R4:W1:Y:S02]  /*0cf0*/  SYNCS.EXCH.64 URZ, [UR4+0x138], UR6 ;  /* 0x0001380604ff75b2 */ /* 0x0008640008000100 */
[----:B----4-:R-:W-:Y:S01]  /*0d00*/  NOP ;  /* 0x0000000000007918 */ /* 0x010fe20000000000 */
.L_x_14:
[----:B--23--:R-:W2:Y:S01]  /*0d10*/  LDCU UR4, c[0x0][0x36c] ;  /* 0x00006d80ff0477ac */ /* 0x00cea20008000800 */
[----:B------:R-:W-:Y:S01]  /*0d20*/  ISETP.NE.OR P3, PT, R0, 0x2, !P3 ;  /* 0x000000020000780c */ /* 0x000fe20005f65670 */
[----:B------:R-:W-:Y:S01]  /*0d30*/  NOP ;  /* 0x0000000000007918 */ /* 0x000fe20000000000 */
[----:B------:R-:W-:Y:S01]  /*0d40*/  LOP3.LUT R0, R49, 0x1f, RZ, 0xc0, !PT ;  /* 0x0000001f31007812 */ /* 0x000fe200078ec0ff */
[----:B------:R-:W-:Y:S02]  /*0d50*/  UISETP.NE.AND UP5, UPT, UR18, 0x2, UPT ;  /* 0x000000021200788c */ /* 0x000fe4000bfa5270 */
[----:B------:R-:W-:Y:S02]  /*0d60*/  UISETP.NE.AND UP4, UPT, UR18, URZ, UPT ;  /* 0x000000ff1200728c */ /* 0x000fe4000bf85270 */
[----:B--2---:R-:W-:-:S09]  /*0d70*/  UISETP.EQ.U32.AND UP6, UPT, UR4, 0x1, UPT ;  /* 0x000000010400788c */ /* 0x004fd2000bfc2070 */
[----:B------:R-:W-:Y:S05]  /*0d80*/  BRA.U !UP6, `(.L_x_15) ;  /* 0x000000010e087547 */ /* 0x000fea000b800000 */
[----:B-1----:R-:W-:Y:S01]  /*0d90*/  UCGABAR_ARV ;  /* 0x00000000000079c7 */ /* 0x002fe20008000000 */
[----:B------:R-:W-:Y:S05]  /*0da0*/  BRA `(.L_x_16) ;  /* 0x0000000000047947 */ /* 0x000fea0003800000 */
.L_x_15:
[----:B-1----:R-:W-:Y:S01]  /*0db0*/  NOP ;  /* 0x0000000000007918 */ /* 0x002fe20000000000 */
.L_x_16:
[----:B------:R-:W1:Y:S01]  /*0dc0*/  S2R R4, SR_CTAID.Y ;  /* 0x0000000000047919 */ /* 0x000e620000002600 */
[----:B------:R-:W2:Y:S01]  /*0dd0*/  S2UR UR52, SR_CTAID.X ;  /* 0x00000000003479c3 */ /* 0x000ea20000002500 */
[----:B------:R-:W-:-:S05]  /*0de0*/  CS2R.32 R45, SR_CgaSize ;  /* 0x00000000002d7805 */ /* 0x000fca0000008a00 */
[----:B------:R-:W-:-:S05]  /*0df0*/  IMAD R45, R45, -0xa0, RZ ;  /* 0xffffff602d2d7824 */ /* 0x000fca00078e02ff */
[----:B------:R-:W-:-:S14]  /*0e00*/  R2UR UR5, R45 ;  /* 0x000000002d0572ca */ /* 0x000fdc00000e0000 */
[----:B------:R-:W3:Y:S01]  /*0e10*/  LDCU UR5, c[0x0][UR5+0x2b0] ;  /* 0x00005600050577ac */ /* 0x000ee20008000800 */
[----:B------:R-:W-:-:S05]  /*0e20*/  CS2R.32 R45, SR_CgaSize ;  /* 0x00000000002d7805 */ /* 0x000fca0000008a00 */
[----:B------:R-:W-:-:S05]  /*0e30*/  IMAD R45, R45, -0xa0, RZ ;  /* 0xffffff602d2d7824 */ /* 0x000fca00078e02ff */
[----:B------:R-:W-:-:S14]  /*0e40*/  R2UR UR4, R45 ;  /* 0x000000002d0472ca */ /* 0x000fdc00000e0000 */
[----:B------:R-:W4:Y:S01]  /*0e50*/  LDCU UR4, c[0x0][UR4+0x2b4] ;  /* 0x00005680040477ac */ /* 0x000f220008000800 */
[----:B------:R-:W-:-:S05]  /*0e60*/  CS2R.32 R2, SR_CgaSize ;  /* 0x0000000000027805 */ /* 0x000fca0000008a00 */
[----:B------:R-:W-:-:S06]  /*0e70*/  IMAD R2, R2, -0xa0, RZ ;  /* 0xffffff6002027824 */ /* 0x000fcc00078e02ff */
[----:B------:R-:W4:Y:S01]  /*0e80*/  LDC R2, c[0x0][R2+0x2a0] ;  /* 0x0000a80002027b82 */ /* 0x000f220000000800 */
[----:B------:R-:W1:Y:S01]  /*0e90*/  LDCU UR19, c[0x0][0xc24] ;  /* 0x00018480ff1377ac */ /* 0x000e620008000800 */
[----:B------:R-:W1:Y:S06]  /*0ea0*/  LDCU UR39, c[0x0][0xc24] ;  /* 0x00018480ff2777ac */ /* 0x000e6c0008000800 */
[----:B------:R-:W4:Y:S01]  /*0eb0*/  S2UR UR6, SR_CgaCtaId ;  /* 0x00000000000679c3 */ /* 0x000f220000008800 */
[----:B------:R-:W4:Y:S01]  /*0ec0*/  LDCU UR22, c[0x0][0xc30] ;  /* 0x00018600ff1677ac */ /* 0x000f220008000800 */
[----:B--2---:R-:W-:-:S02]  /*0ed0*/  I2FP.F32.U32 R45, UR52 ;  /* 0x00000034002d7c45 */ /* 0x004fc40008201000 */
[----:B------:R-:W-:-:S05]  /*0ee0*/  CS2R.32 R3, SR_CgaSize ;  /* 0x0000000000037805 */ /* 0x000fca0000008a00 */
[----:B------:R-:W-:-:S06]  /*0ef0*/  IMAD R3, R3, -0xa0, RZ ;  /* 0xffffff6003037824 */ /* 0x000fcc00078e02ff */
[----:B------:R-:W2:Y:S01]  /*0f00*/  LDC R3, c[0x0][R3+0x2a4] ;  /* 0x0000a90003037b82 */ /* 0x000ea20000000800 */
[----:B-1----:R-:W-:Y:S01]  /*0f10*/  UISETP.GE.AND UP0, UPT, UR19, 0x1, UPT ;  /* 0x000000011300788c */ /* 0x002fe2000bf06270 */
[----:B---3--:R-:W-:Y:S01]  /*0f20*/  FMUL R45, R45, UR5 ;  /* 0x000000052d2d7c20 */ /* 0x008fe20008400000 */
[----:B------:R-:W-:-:S05]  /*0f30*/  I2FP.F32.U32 R44, R4 ;  /* 0x00000004002c7245 */ /* 0x000fca0000201000 */
[----:B------:R-:W1:Y:S01]  /*0f40*/  S2UR UR53, SR_CTAID.Z ;  /* 0x00000000003579c3 */ /* 0x000e620000002700 */
[----:B------:R-:W3:Y:S01]  /*0f50*/  F2I.U32.TRUNC.NTZ R45, R45 ;  /* 0x0000002d002d7305 */ /* 0x000ee2000020f000 */
[----:B----4-:R-:W-:Y:S01]  /*0f60*/  FMUL R44, R44, UR4 ;  /* 0x000000042c2c7c20 */ /* 0x010fe20008400000 */
[----:B------:R-:W-:-:S05]  /*0f70*/  USHF.L.U32 UR42, UR6, 0xb, URZ ;  /* 0x0000000b062a7899 */ /* 0x000fca00080006ff */
[----:B------:R-:W4:Y:S01]  /*0f80*/  S2UR UR23, SR_CTAID.Y ;  /* 0x00000000001779c3 */ /* 0x000f220000002600 */
[----:B------:R-:W-:Y:S01]  /*0f90*/  USHF.L.U32 UR38, UR6, 0x5, URZ ;  /* 0x0000000506267899 */ /* 0x000fe200080006ff */
[----:B------:R-:W1:Y:S01]  /*0fa0*/  F2I.U32.TRUNC.NTZ R44, R44 ;  /* 0x0000002c002c7305 */ /* 0x000e62000020f000 */
[----:B------:R-:W-:Y:S02]  /*0fb0*/  ULOP3.LUT UR42, UR42, 0x800, URZ, 0xc0, !UPT ;  /* 0x000008002a2a7892 */ /* 0x000fe4000f8ec0ff */
[----:B------:R-:W-:Y:S01]  /*0fc0*/  ULOP3.LUT UR38, UR38, 0x20, URZ, 0xc0, !UPT ;  /* 0x0000002026267892 */ /* 0x000fe2000f8ec0ff */
[----:B---3--:R-:W-:-:S05]  /*0fd0*/  IADD3 R45, PT, PT, -R45, RZ, RZ ;  /* 0x000000ff2d2d7210 */ /* 0x008fca0007ffe1ff */
[----:B------:R-:W-:Y:S01]  /*0fe0*/  IMAD R45, R2, R45, UR52 ;  /* 0x00000034022d7e24 */ /* 0x000fe2000f8e022d */
[----:B------:R-:W-:Y:S02]  /*0ff0*/  PRMT R2, RZ, 0x7610, R2 ;  /* 0x00007610ff027816 */ /* 0x000fe40000000002 */
[----:B-1----:R-:W-:-:S05]  /*1000*/  IADD3 R44, PT, PT, -R44, RZ, RZ ;  /* 0x000000ff2c2c7210 */ /* 0x002fca0007ffe1ff */
[----:B--2---:R-:W-:Y:S01]  /*1010*/  IMAD R44, R3, R44, R4 ;  /* 0x0000002c032c7224 */ /* 0x004fe200078e0204 */
[----:B----4-:R-:W-:Y:S06]  /*1020*/  BRA.U UP4, `(.L_x_17) ;  /* 0x0000000104207547 */ /* 0x010fec000b800000 */
[C---:B------:R-:W-:Y:S02]  /*1030*/  ISETP.NE.AND P2, PT, R44.reuse, RZ, PT ;  /* 0x000000ff2c00720c */ /* 0x040fe40003f45270 */
[----:B------:R-:W-:Y:S02]  /*1040*/  ISETP.NE.AND P0, PT, R44, RZ, PT ;  /* 0x000000ff2c00720c */ /* 0x000fe40003f05270 */
[C---:B------:R-:W-:Y:S02]  /*1050*/  ISETP.NE.AND P1, PT, R45.reuse, 0x1, PT ;  /* 0x000000012d00780c */ /* 0x040fe40003f25270 */
[----:B------:R-:W-:Y:S02]  /*1060*/  SEL R2, RZ, 0x2, P2 ;  /* 0x00000002ff027807 */ /* 0x000fe40001000000 */
[----:B------:R-:W-:Y:S02]  /*1070*/  ISETP.EQ.OR P0, PT, R45, RZ, !P0 ;  /* 0x000000ff2d00720c */ /* 0x000fe40004702670 */
[----:B------:R-:W-:-:S02]  /*1080*/  SEL R2, R2, 0x2, P1 ;  /* 0x0000000202027807 */ /* 0x000fc40000800000 */
[----:B------:R-:W-:-:S05]  /*1090*/  SEL R3, RZ, 0x1, !P0 ;  /* 0x00000001ff037807 */ /* 0x000fca0004000000 */
[----:B------:R-:W-:Y:S02]  /*10a0*/  IMAD.IADD R2, R3, 0x1, R2 ;  /* 0x0000000103027824 */ /* 0x000fe400078e0202 */
.L_x_17:
[----:B------:R-:W-:Y:S05]  /*10b0*/  BRA.U !UP0, `(.L_x_18) ;  /* 0x0000000108d07547 */ /* 0x000fea000b800000 */
[----:B------:R-:W1:Y:S01]  /*10c0*/  LDCU UR20, c[0x0][0xc0c] ;  /* 0x00018180ff1477ac */ /* 0x000e620008000800 */
[----:B------:R-:W2:Y:S01]  /*10d0*/  LDCU.128 UR12, c[0x0][0xc10] ;  /* 0x00018200ff0c77ac */ /* 0x000ea20008000c00 */
[----:B------:R-:W3:Y:S01]  /*10e0*/  LDCU UR6, c[0x0][0x370] ;  /* 0x00006e00ff0677ac */ /* 0x000ee20008000800 */
[----:B------:R-:W4:Y:S01]  /*10f0*/  LDCU UR7, c[0x0][0x374] ;  /* 0x00006e80ff0777ac */ /* 0x000f220008000800 */
[----:B------:R-:W4:Y:S01]  /*1100*/  LDCU UR21, c[0x0][0xc20] ;  /* 0x00018400ff1577ac */ /* 0x000f220008000800 */
[----:B-1----:R-:W-:Y:S02]  /*1110*/  UISETP.NE.AND UP0, UPT, UR20, 0x1, UPT ;  /* 0x000000011400788c */ /* 0x002fe4000bf05270 */
[----:B--2---:R-:W-:Y:S01]  /*1120*/  UIMAD.WIDE.U32 UR4, UR52, UR12, URZ ;  /* 0x0000000c340472a5 */ /* 0x004fe2000f8e00ff */
[----:B------:R-:W1:Y:S01]  /*1130*/  LDCU.64 UR8, c[0x0][0xc28] ;  /* 0x00018500ff0877ac */ /* 0x000e620008000a00 */
[----:B---3--:R-:W-:Y:S02]  /*1140*/  UIMAD.WIDE.U32 UR10, UR6, UR12, URZ ;  /* 0x0000000c060a72a5 */ /* 0x008fe4000f8e00ff */
[----:B------:R-:W-:-:S02]  /*1150*/  USHF.R.U32.HI UR5, URZ, UR13, UR5 ;  /* 0x0000000dff057299 */ /* 0x000fc40008011605 */
[----:B------:R-:W-:Y:S02]  /*1160*/  UISETP.NE.AND UP2, UPT, UR19, 0x1, UPT ;  /* 0x000000011300788c */ /* 0x000fe4000bf45270 */
[----:B------:R-:W-:Y:S01]  /*1170*/  USEL UR5, UR52, UR5, !UP0 ;  /* 0x0000000534057287 */ /* 0x000fe2000c000000 */
[----:B------:R-:W-:Y:S01]  /*1180*/  UMOV UR10, UR11 ;  /* 0x0000000b000a7c82 */ /* 0x000fe20008000000 */
[----:B------:R-:W-:Y:S02]  /*1190*/  UIMAD.WIDE.U32 UR16, UR23, UR15, URZ ;  /* 0x0000000f171072a5 */ /* 0x000fe4000f8e00ff */
[----:B------:R-:W-:Y:S02]  /*11a0*/  @UP0 USHF.R.U32.HI UR6, URZ, UR13, UR10 ;  /* 0x0000000dff060299 */ /* 0x000fe4000801160a */
[----:B------:R-:W-:Y:S02]  /*11b0*/  UISETP.NE.AND UP0, UPT, UR14, 0x1, UPT ;  /* 0x000000010e00788c */ /* 0x000fe4000bf05270 */
[----:B----4-:R-:W-:-:S02]  /*11c0*/  UIMAD.WIDE.U32 UR10, UR7, UR15, URZ ;  /* 0x0000000f070a72a5 */ /* 0x010fc4000f8e00ff */
[----:B-1----:R-:W-:Y:S01]  /*11d0*/  UIMAD.WIDE.U32 UR12, UR6, UR8, URZ ;  /* 0x00000008060c72a5 */ /* 0x002fe2000f8e00ff */
[----:B------:R-:W-:Y:S02]  /*11e0*/  UMOV UR4, UR17 ;  /* 0x0000001100047c82 */ /* 0x000fe40008000000 */
[----:B------:R-:W-:Y:S02]  /*11f0*/  USHF.R.U32.HI UR4, URZ, UR21, UR4 ;  /* 0x00000015ff047299 */ /* 0x000fe40008011604 */
[----:B------:R-:W-:Y:S02]  /*1200*/  UMOV UR10, UR11 ;  /* 0x0000000b000a7c82 */ /* 0x000fe40008000000 */
[----:B------:R-:W-:Y:S01]  /*1210*/  UMOV UR12, UR13 ;  /* 0x0000000d000c7c82 */ /* 0x000fe20008000000 */
[----:B------:R-:W-:Y:S02]  /*1220*/  @UP0 USHF.R.U32.HI UR7, URZ, UR21, UR10 ;  /* 0x00000015ff070299 */ /* 0x000fe4000801160a */
[----:B------:R-:W-:-:S02]  /*1230*/  USEL UR4, UR23, UR4, !UP0 ;  /* 0x0000000417047287 */ /* 0x000fc4000c000000 */
[----:B------:R-:W-:Y:S02]  /*1240*/  UIMAD.WIDE.U32 UR10, UR7, UR8, URZ ;  /* 0x00000008070a72a5 */ /* 0x000fe4000f8e00ff */
[----:B------:R-:W-:Y:S02]  /*1250*/  @UP2 USHF.R.U32.HI UR6, URZ, UR9, UR12 ;  /* 0x00000009ff062299 */ /* 0x000fe4000801160c */
[----:B------:R-:W-:-:S03]  /*1260*/  UIMAD.WIDE.U32 UR12, UR4, UR8, URZ ;  /* 0x00000008040c72a5 */ /* 0x000fc6000f8e00ff */
[----:B------:R-:W-:Y:S02]  /*1270*/  UMOV UR10, UR11 ;  /* 0x0000000b000a7c82 */ /* 0x000fe40008000000 */
[----:B------:R-:W-:Y:S02]  /*1280*/  @UP2 USHF.R.U32.HI UR7, URZ, UR9, UR10 ;  /* 0x00000009ff072299 */ /* 0x000fe4000801160a */
[----:B------:R-:W-:Y:S02]  /*1290*/  UIMAD UR10, UR6, UR19, URZ ;  /* 0x00000013060a72a4 */ /* 0x000fe4000f8e02ff */
[----:B------:R-:W-:-:S04]  /*12a0*/  UIMAD UR7, UR7, UR19, URZ ;  /* 0x00000013070772a4 */ /* 0x000fc8000f8e02ff */
[----:B------:R-:W-:-:S03]  /*12b0*/  UISETP.GE.AND UP0, UPT, UR4, UR7, UPT ;  /* 0x000000070400728c */ /* 0x000fc6000bf06270 */
[----:B------:R-:W-:Y:S01]  /*12c0*/  UMOV UR7, UR13 ;  /* 0x0000000d00077c82 */ /* 0x000fe20008000000 */
[----:B------:R-:W-:Y:S02]  /*12d0*/  UISETP.GE.OR UP0, UPT, UR5, UR10, UP0 ;  /* 0x0000000a0500728c */ /* 0x000fe40008706670 */
[----:B------:R-:W-:Y:S02]  /*12e0*/  UIMAD.WIDE.U32 UR10, UR5, UR8, URZ ;  /* 0x00000008050a72a5 */ /* 0x000fe4000f8e00ff */
[----:B------:R-:W-:Y:S02]  /*12f0*/  USHF.R.U32.HI UR7, URZ, UR9, UR7 ;  /* 0x00000009ff077299 */ /* 0x000fe40008011607 */
[----:B------:R-:W-:Y:S02]  /*1300*/  UIADD3 UR10, UPT, UPT, -UR4, URZ, URZ ;  /* 0x000000ff040a7290 */ /* 0x000fe4000fffe1ff */
[----:B------:R-:W-:Y:S02]  /*1310*/  USEL UR7, UR4, UR7, !UP2 ;  /* 0x0000000704077287 */ /* 0x000fe4000d000000 */
[----:B------:R-:W-:Y:S01]  /*1320*/  UIMAD UR10, UR14, UR10, UR23 ;  /* 0x0000000a0e0a72a4 */ /* 0x000fe2000f8e0217 */
[----:B------:R-:W-:Y:S01]  /*1330*/  @!UP0 UMOV UR8, UR11 ;  /* 0x0000000b00088c82 */ /* 0x000fe20008000000 */
[----:B------:R-:W-:-:S02]  /*1340*/  UIADD3 UR11, UPT, UPT, -UR5, URZ, URZ ;  /* 0x000000ff050b7290 */ /* 0x000fc4000fffe1ff */
[----:B------:R-:W-:Y:S02]  /*1350*/  @!UP0 USHF.R.U32.HI UR8, URZ, UR9, UR8 ;  /* 0x00000009ff088299 */ /* 0x000fe40008011608 */
[----:B------:R-:W-:Y:S02]  /*1360*/  UIADD3 UR9, UPT, UPT, -UR7, URZ, URZ ;  /* 0x000000ff07097290 */ /* 0x000fe4000fffe1ff */
[----:B------:R-:W-:Y:S02]  /*1370*/  @!UP0 USEL UR8, UR5, UR8, !UP2 ;  /* 0x0000000805088287 */ /* 0x000fe4000d000000 */
[----:B------:R-:W-:Y:S02]  /*1380*/  UIMAD UR9, UR19, UR9, UR4 ;  /* 0x00000009130972a4 */ /* 0x000fe4000f8e0204 */
[----:B------:R-:W-:Y:S02]  /*1390*/  @!UP0 UIADD3 UR7, UPT, UPT, UR7, -UR8, URZ ;  /* 0x8000000807078290 */ /* 0x000fe4000fffe0ff */
[----:B------:R-:W-:-:S02]  /*13a0*/  @!UP0 UIMAD UR6, UR9, UR6, UR8 ;  /* 0x00000006090682a4 */ /* 0x000fc4000f8e0208 */
[----:B------:R-:W-:Y:S02]  /*13b0*/  @!UP0 UIMAD UR4, UR7, UR19, UR5 ;  /* 0x00000013070482a4 */ /* 0x000fe4000f8e0205 */
[----:B------:R-:W-:Y:S02]  /*13c0*/  UIMAD UR52, UR20, UR11, UR52 ;  /* 0x0000000b143472a4 */ /* 0x000fe4000f8e0234 */
[----:B------:R-:W-:Y:S01]  /*13d0*/  UIMAD UR23, UR4, UR14, UR10 ;  /* 0x0000000e041772a4 */ /* 0x000fe2000f8e020a */
[----:B------:R-:W-:Y:S02]  /*13e0*/  @!UP0 UMOV UR5, UR6 ;  /* 0x0000000600058c82 */ /* 0x000fe40008000000 */
[----:B------:R-:W-:-:S12]  /*13f0*/  UIMAD UR52, UR5, UR20, UR52 ;  /* 0x00000014053472a4 */ /* 0x000fd8000f8e0234 */
.L_x_18:
[----:B------:R-:W-:-:S09]  /*1400*/  UISETP.NE.AND UP0, UPT, UR22, 0x1, UPT ;  /* 0x000000011600788c */ /* 0x000fd2000bf05270 */
[----:B------:R-:W-:Y:S05]  /*1410*/  BRA.U UP0, `(.L_x_19) ;  /* 0x0000000100407547 */ /* 0x000fea000b800000 */
[----:B------:R-:W1:Y:S01]  /*1420*/  LDCU.128 UR8, c[0x0][0xc10] ;  /* 0x00018200ff0877ac */ /* 0x000e620008000c00 */
[----:B------:R-:W2:Y:S01]  /*1430*/  LDCU UR12, c[0x0][0xc0c] ;  /* 0x00018180ff0c77ac */ /* 0x000ea20008000800 */
[----:B------:R-:W3:Y:S01]  /*1440*/  LDCU UR13, c[0x0][0xc20] ;  /* 0x00018400ff0d77ac */ /* 0x000ee20008000800 */
[----:B-1----:R-:W-:Y:S02]  /*1450*/  UIMAD.WIDE.U32 UR4, UR52, UR8, URZ ;  /* 0x00000008340472a5 */ /* 0x002fe4000f8e00ff */
[----:B------:R-:W-:Y:S02]  /*1460*/  UIMAD.WIDE.U32 UR6, UR23, UR11, URZ ;  /* 0x0000000b170672a5 */ /* 0x000fe4000f8e00ff */
[----:B--2---:R-:W-:Y:S02]  /*1470*/  UISETP.NE.AND UP0, UPT, UR12, 0x1, UPT ;  /* 0x000000010c00788c */ /* 0x004fe4000bf05270 */
[----:B------:R-:W-:-:S03]  /*1480*/  USHF.R.U32.HI UR5, URZ, UR9, UR5 ;  /* 0x00000009ff057299 */ /* 0x000fc60008011605 */
[----:B------:R-:W-:Y:S01]  /*1490*/  UMOV UR4, UR7 ;  /* 0x0000000700047c82 */ /* 0x000fe20008000000 */
[----:B------:R-:W-:Y:S02]  /*14a0*/  USEL UR5, UR52, UR5, !UP0 ;  /* 0x0000000534057287 */ /* 0x000fe4000c000000 */
[----:B------:R-:W-:Y:S02]  /*14b0*/  UISETP.NE.AND UP0, UPT, UR10, 0x1, UPT ;  /* 0x000000010a00788c */ /* 0x000fe4000bf05270 */
[----:B---3--:R-:W-:-:S04]  /*14c0*/  USHF.R.U32.HI UR4, URZ, UR13, UR4 ;  /* 0x0000000dff047299 */ /* 0x008fc80008011604 */
[----:B------:R-:W-:-:S04]  /*14d0*/  USEL UR4, UR23, UR4, !UP0 ;  /* 0x0000000417047287 */ /* 0x000fc8000c000000 */
[----:B------:R-:W-:Y:S02]  /*14e0*/  UIADD3 UR6, UPT, UPT, UR5, -UR4, URZ ;  /* 0x8000000405067290 */ /* 0x000fe4000fffe0ff */
[----:B------:R-:W-:Y:S02]  /*14f0*/  UIADD3 UR4, UPT, UPT, -UR5, UR4, URZ ;  /* 0x0000000405047290 */ /* 0x000fe4000fffe1ff */
[----:B------:R-:W-:Y:S02]  /*1500*/  UIMAD UR23, UR6, UR10, UR23 ;  /* 0x0000000a061772a4 */ /* 0x000fe4000f8e0217 */
[----:B------:R-:W-:-:S12]  /*1510*/  UIMAD UR52, UR4, UR12, UR52 ;  /* 0x0000000c043472a4 */ /* 0x000fd8000f8e0234 */
.L_x_19:
[----:B------:R-:W-:Y:S01]  /*1520*/  UISETP.NE.AND UP0, UPT, UR18, 0x2, UPT ;  /* 0x000000021200788c */ /* 0x000fe2000bf05270 */
[----:B------:R-:W-:Y:S09]  /*1530*/  BRA.U !UP6, `(.L_x_20) ;  /* 0x000000010e0c7547 */ /* 0x000ff2000b800000 */
[----:B------:R-:W-:Y:S01]  /*1540*/  UCGABAR_WAIT ;  /* 0x0000000000007dc7 */ /* 0x000fe20008000000 */
[----:B------:R-:W-:Y:S01]  /*1550*/  CCTL.IVALL ;  /* 0x00000000ff00798f */ /* 0x000fe20002000000 */
[----:B------:R-:W-:Y:S05]  /*1560*/  BRA `(.L_x_21) ;  /* 0x0000000000047947 */ /* 0x000fea0003800000 */
.L_x_20:
[----:B------:R-:W-:Y:S06]  /*1570*/  BAR.SYNC.DEFER_BLOCKING 0x0 ;  /* 0x0000000000007b1d */ /* 0x000fec0000010000 */
.L_x_21:
[----:B------:R-:W-:Y:S05]  /*1580*/  BRA.U UP0, `(.L_x_22) ;  /* 0x0000001d00907547 */ /* 0x000fea000b800000 */
[----:B------:R-:W1:Y:S01]  /*1590*/  LDCU UR5, c[0x0][0x388] ;  /* 0x00007100ff0577ac */ /* 0x000e620008000800 */
[----:B------:R-:W-:Y:S01]  /*15a0*/  PLOP3.LUT P1, PT, PT, PT, UP3, 0x80, 0x8 ;  /* 0x000000000008781c */ /* 0x000fe20003f2f038 */
[----:B------:R-:W-:Y:S01]  /*15b0*/  IMAD.MOV.U32 R3, RZ, RZ, 0x1 ;  /* 0x00000001ff037424 */ /* 0x000fe200078e00ff */
[----:B------:R-:W-:Y:S01]  /*15c0*/  ISETP.EQ.OR P2, PT, R0, RZ, P3 ;  /* 0x000000ff0000720c */ /* 0x000fe20001f42670 */
[----:B------:R-:W2:Y:S01]  /*15d0*/  LDCU UR8, c[0x0][0x38c] ;  /* 0x00007180ff0877ac */ /* 0x000ea20008000800 */
[----:B------:R-:W-:Y:S01]  /*15e0*/  PLOP3.LUT P1, PT, P1, PT, PT, 0x8, 0x80 ;  /* 0x000000000080781c */ /* 0x000fe20000f2e170 */
[----:B------:R-:W-:Y:S01]  /*15f0*/  IMAD.MOV.U32 R2, RZ, RZ, RZ ;  /* 0x000000ffff027224 */ /* 0x000fe200078e00ff */
[----:B------:R-:W3:Y:S01]  /*1600*/  LDCU.64 UR6, c[0x0][0x390] ;  /* 0x00007200ff0677ac */ /* 0x000ee20008000a00 */
[----:B------:R-:W-:Y:S02]  /*1610*/  UISETP.NE.AND UP1, UPT, UR18, URZ, UPT ;  /* 0x000000ff1200728c */ /* 0x000fe4000bf25270 */
[----:B------:R-:W-:Y:S01]  /*1620*/  USEL UR37, URZ, 0x1, UP5 ;  /* 0x00000001ff257887 */ /* 0x000fe2000a800000 */
[----:B------:R-:W4:Y:S01]  /*1630*/  LDCU UR55, c[0x0][0x370] ;  /* 0x00006e00ff3777ac */ /* 0x000f220008000800 */
[----:B-1----:R-:W-:Y:S01]  /*1640*/  UIADD3 UR5, UPT, UPT, UR5, 0x3f, URZ ;  /* 0x0000003f05057890 */ /* 0x002fe2000fffe0ff */
[----:B------:R-:W1:Y:S03]  /*1650*/  LDCU.64 UR44, c[0x0][0x348] ;  /* 0x00006900ff2c77ac */ /* 0x000e660008000a00 */
[----:B------:R-:W-:Y:S01]  /*1660*/  USHF.R.S32.HI UR4, URZ, 0x1f, UR5 ;  /* 0x0000001fff047899 */ /* 0x000fe20008011405 */
[----:B------:R-:W1:Y:S03]  /*1670*/  LDCU UR54, c[0x0][0x374] ;  /* 0x00006e80ff3677ac */ /* 0x000e660008000800 */
[----:B------:R-:W-:-:S02]  /*1680*/  ULEA.HI UR4, UR4, UR5, URZ, 0x6 ;  /* 0x0000000504047291 */ /* 0x000fc4000f8f30ff */
[----:B------:R-:W-:Y:S02]  /*1690*/  USEL UR37, UR37, 0x2, UP1 ;  /* 0x0000000225257887 */ /* 0x000fe40008800000 */
[----:B------:R-:W-:Y:S01]  /*16a0*/  USHF.R.S32.HI UR4, URZ, 0x6, UR4 ;  /* 0x00000006ff047899 */ /* 0x000fe20008011404 */
[----:B------:R-:W-:Y:S01]  /*16b0*/  UMOV UR30, URZ ;  /* 0x000000ff001e7c82 */ /* 0x000fe20008000000 */
[----:B------:R-:W-:Y:S02]  /*16c0*/  UMOV UR31, URZ ;  /* 0x000000ff001f7c82 */ /* 0x000fe40008000000 */
[----:B--2---:R-:W-:Y:S01]  /*16d0*/  UIMAD UR4, UR4, UR8, URZ ;  /* 0x00000008040472a4 */ /* 0x004fe2000f8e02ff */
[----:B------:R-:W-:-:S03]  /*16e0*/  UMOV UR43, URZ ;  /* 0x000000ff002b7c82 */ /* 0x000fc60008000000 */
[----:B---3--:R-:W-:-:S04]  /*16f0*/  UIMAD UR4, UR4, UR6, URZ ;  /* 0x00000006040472a4 */ /* 0x008fc8000f8e02ff */
[----:B------:R-:W-:-:S04]  /*1700*/  UIMAD UR56, UR4, UR7, URZ ;  /* 0x00000007043872a4 */ /* 0x000fc8000f8e02ff */
[----:B------:R-:W-:Y:S02]  /*1710*/  UISETP.NE.AND UP2, UPT, UR56, URZ, UPT ;  /* 0x000000ff3800728c */ /* 0x000fe4000bf45270 */
[----:B------:R-:W-:-:S04]  /*1720*/  UISETP.LT.U32.AND UP0, UPT, UR56, 0xd, UPT ;  /* 0x0000000d3800788c */ /* 0x000fc8000bf01070 */
[----:B------:R-:W-:-:S04]  /*1730*/  USEL UR4, UR56, 0xd, UP0 ;  /* 0x0000000d38047887 */ /* 0x000fc80008000000 */
[----:B------:R-:W-:Y:S02]  /*1740*/  UIADD3 UR5, UPT, UPT, UR4, -0x1, URZ ;  /* 0xffffffff04057890 */ /* 0x000fe4000fffe0ff */
[----:B------:R-:W-:Y:S02]  /*1750*/  @!UP2 UIADD3 UR5, UPT, UPT, UR4, URZ, URZ ;  /* 0x000000ff0405a290 */ /* 0x000fe4000fffe0ff */
[----:B------:R-:W-:Y:S02]  /*1760*/  UIADD3 UR53, UPT, UPT, UR56, -UR4, URZ ;  /* 0x8000000438357290 */ /* 0x000fe4000fffe0ff */
[----:B-1--4-:R-:W-:-:S12]  /*1770*/  UIADD3 UR57, UPT, UPT, UR5, 0x1, URZ ;  /* 0x0000000105397890 */ /* 0x012fd8000fffe0ff */
.L_x_40:
[----:B------:R-:W1:Y:S01]  /*1780*/  S2UR UR29, SR_CgaCtaId ;  /* 0x00000000001d79c3 */ /* 0x000e620000008800 */
[----:B------:R-:W-:Y:S01]  /*1790*/  UMOV UR4, 0x400 ;  /* 0x0000040000047882 */ /* 0x000fe20000000000 */
[----:B------:R-:W-:Y:S01]  /*17a0*/  SHF.L.U32 R0, R3, 0x1f, RZ ;  /* 0x0000001f03007819 */ /* 0x000fe200000006ff */
[----:B------:R-:W-:Y:S02]  /*17b0*/  UISETP.NE.AND UP0, UPT, UR56, URZ, UPT ;  /* 0x000000ff3800728c */ /* 0x000fe4000bf05270 */
[----:B------:R-:W-:Y:S02]  /*17c0*/  USHF.L.U32 UR48, UR52, 0x6, URZ ;  /* 0x0000000634307899 */ /* 0x000fe400080006ff */
[----:B------:R-:W-:Y:S01]  /*17d0*/  USHF.L.U32 UR18, UR23, 0x6, URZ ;  /* 0x0000000617127899 */ /* 0x000fe200080006ff */
[----:B------:R-:W-:Y:S01]  /*17e0*/  UMOV UR27, URZ ;  /* 0x000000ff001b7c82 */ /* 0x000fe20008000000 */
[----:B------:R-:W-:Y:S01]  /*17f0*/  UMOV UR22, URZ ;  /* 0x000000ff00167c82 */ /* 0x000fe20008000000 */
[----:B------:R-:W-:Y:S01]  /*1800*/  UMOV UR21, URZ ;  /* 0x000000ff00157c82 */ /* 0x000fe20008000000 */
[----:B------:R-:W-:Y:S01]  /*1810*/  UMOV UR20, URZ ;  /* 0x000000ff00147c82 */ /* 0x000fe20008000000 */
[----:B-1----:R-:W-:-:S04]  /*1820*/  ULEA UR29, UR29, UR4, 0x18 ;  /* 0x000000041d1d7291 */ /* 0x002fc8000f8ec0ff */
[----:B------:R-:W-:-:S09]  /*1830*/  ULEA UR4, UR30, UR29, 0x3 ;  /* 0x0000001d1e047291 */ /* 0x000fd2000f8e18ff */
[----:B------:R1:W2:Y:S01]  /*1840*/  SYNCS.PHASECHK.TRANS64.TRYWAIT P0, [UR4+0x68], R0 ;  /* 0x00006800ff0075a7 */ /* 0x0002a20008001104 */
[----:B------:R-:W-:Y:S05]  /*1850*/  BRA.U !UP0, `(.L_x_23) ;  /* 0x0000000508a87547 */ /* 0x000fea000b800000 */
[----:B------:R-:W3:Y:S01]  /*1860*/  LDCU.128 UR12, c[0x0][0x480] ;  /* 0x00009000ff0c77ac */ /* 0x000ee20008000c00 */
[----:B------:R-:W4:Y:S01]  /*1870*/  LDCU.128 UR8, c[0x0][0x490] ;  /* 0x00009200ff0877ac */ /* 0x000f220008000c00 */
[----:B------:R-:W1:Y:S01]  /*1880*/  LDCU.64 UR20, c[0x0][0x4c0] ;  /* 0x00009800ff1477ac */ /* 0x000e620008000a00 */
[----:B------:R-:W1:Y:S01]  /*1890*/  LDCU.64 UR16, c[0x0][0x4f0] ;  /* 0x00009e00ff1077ac */ /* 0x000e620008000a00 */
[----:B------:R-:W1:Y:S01]  /*18a0*/  LDCU UR19, c[0x0][0x4c8] ;  /* 0x00009900ff1377ac */ /* 0x000e620008000800 */
[----:B---3--:R-:W-:Y:S02]  /*18b0*/  UIMAD.WIDE.U32 UR4, UR48, UR13, URZ ;  /* 0x0000000d300472a5 */ /* 0x008fe4000f8e00ff */
[----:B------:R-:W-:Y:S02]  /*18c0*/  UISETP.NE.AND UP0, UPT, UR12, 0x1, UPT ;  /* 0x000000010c00788c */ /* 0x000fe4000bf05270 */
[----:B------:R-:W-:Y:S01]  /*18d0*/  USHF.R.U32.HI UR5, URZ, UR14, UR5 ;  /* 0x0000000eff057299 */ /* 0x000fe20008011605 */
[----:B------:R-:W3:Y:S03]  /*18e0*/  LDCU UR52, c[0x0][0x38c] ;  /* 0x00007180ff3477ac */ /* 0x000ee60008000800 */
[----:B------:R-:W-:-:S02]  /*18f0*/  USEL UR5, UR48, UR5, !UP0 ;  /* 0x0000000530057287 */ /* 0x000fc4000c000000 */
[----:B------:R-:W-:Y:S02]  /*1900*/  UISETP.NE.AND UP0, UPT, UR15, 0x1, UPT ;  /* 0x000000010f00788c */ /* 0x000fe4000bf05270 */
[----:B----4-:R-:W-:Y:S01]  /*1910*/  UIMAD.WIDE.U32 UR6, UR5, UR8, URZ ;  /* 0x00000008050672a5 */ /* 0x010fe2000f8e00ff */
[----:B------:R-:W4:Y:S01]  /*1920*/  LDCU UR8, c[0x0][0x4a0] ;  /* 0x00009400ff0877ac */ /* 0x000f220008000800 */
[----:B------:R-:W1:Y:S05]  /*1930*/  LDCU UR23, c[0x0][0x4cc] ;  /* 0x00009980ff1777ac */ /* 0x000e6a0008000800 */
[----:B------:R-:W-:Y:S01]  /*1940*/  UMOV UR4, UR7 ;  /* 0x0000000700047c82 */ /* 0x000fe20008000000 */
[----:B------:R-:W1:Y:S01]  /*1950*/  LDCU.64 UR40, c[0x0][0x390] ;  /* 0x00007200ff2877ac */ /* 0x000e620008000a00 */
[----:B------:R-:W-:Y:S01]  /*1960*/  USHF.R.U32.HI UR4, URZ, UR9, UR4 ;  /* 0x00000009ff047299 */ /* 0x000fe20008011604 */
[----:B------:R-:W1:Y:S03]  /*1970*/  LDCU UR9, c[0x0][0x4ec] ;  /* 0x00009d80ff0977ac */ /* 0x000e660008000800 */
[----:B------:R-:W-:-:S02]  /*1980*/  USEL UR4, UR5, UR4, !UP0 ;  /* 0x0000000405047287 */ /* 0x000fc4000c000000 */
[----:B------:R-:W-:Y:S02]  /*1990*/  UISETP.NE.AND UP0, UPT, UR10, 0x1, UPT ;  /* 0x000000010a00788c */ /* 0x000fe4000bf05270 */
[----:B------:R-:W-:Y:S01]  /*19a0*/  UIMAD.WIDE.U32 UR6, UR4, UR11, URZ ;  /* 0x0000000b040672a5 */ /* 0x000fe2000f8e00ff */
[----:B------:R-:W1:Y:S01]  /*19b0*/  LDCU.64 UR24, c[0x0][0x4d0] ;  /* 0x00009a00ff1877ac */ /* 0x000e620008000a00 */
[----:B------:R-:W-:-:S05]  /*19c0*/  UIADD3 UR43, UPT, UPT, UR57, UR31, URZ ;  /* 0x0000001f392b7290 */ /* 0x000fca000fffe0ff */
[----:B------:R-:W-:Y:S01]  /*19d0*/  UMOV UR6, UR7 ;  /* 0x0000000700067c82 */ /* 0x000fe20008000000 */
[----:B------:R-:W-:Y:S02]  /*19e0*/  UIADD3 UR7, UPT, UPT, -UR4, URZ, URZ ;  /* 0x000000ff04077290 */ /* 0x000fe4000fffe1ff */
[----:B----4-:R-:W-:Y:S02]  /*19f0*/  USHF.R.U32.HI UR6, URZ, UR8, UR6 ;  /* 0x00000008ff067299 */ /* 0x010fe40008011606 */
[----:B------:R-:W-:Y:S02]  /*1a00*/  UIADD3 UR8, UPT, UPT, -UR5, URZ, URZ ;  /* 0x000000ff05087290 */ /* 0x000fe4000fffe1ff */
[----:B------:R-:W-:Y:S02]  /*1a10*/  USEL UR14, UR4, UR6, !UP0 ;  /* 0x00000006040e7287 */ /* 0x000fe4000c000000 */
[----:B------:R-:W-:Y:S02]  /*1a20*/  UIMAD UR7, UR15, UR7, UR5 ;  /* 0x000000070f0772a4 */ /* 0x000fe4000f8e0205 */
[----:B------:R-:W-:-:S02]  /*1a30*/  UIADD3 UR6, UPT, UPT, -UR14, URZ, URZ ;  /* 0x000000ff0e067290 */ /* 0x000fc4000fffe1ff */
[----:B------:R-:W-:Y:S02]  /*1a40*/  UIMAD UR8, UR12, UR8, UR48 ;  /* 0x000000080c0872a4 */ /* 0x000fe4000f8e0230 */
[----:B------:R-:W-:Y:S02]  /*1a50*/  UIMAD UR13, UR10, UR6, UR4 ;  /* 0x000000060a0d72a4 */ /* 0x000fe4000f8e0204 */
[----:B-1----:R-:W-:Y:S02]  /*1a60*/  UIMAD UR11, UR8, UR20, UR9 ;  /* 0x00000014080b72a4 */ /* 0x002fe4000f8e0209 */
[----:B------:R-:W-:Y:S01]  /*1a70*/  UIMAD UR12, UR7, UR21, UR16 ;  /* 0x00000015070c72a4 */ /* 0x000fe2000f8e0210 */
[----:B------:R-:W1:Y:S02]  /*1a80*/  LDCU.64 UR4, c[0x0][0x4f8] ;  /* 0x00009f00ff0477ac */ /* 0x000e640008000a00 */
[----:B------:R-:W4:Y:S01]  /*1a90*/  LDCU UR6, c[0x0][0x500] ;  /* 0x0000a000ff0677ac */ /* 0x000f220008000800 */
[----:B------:R-:W-:Y:S01]  /*1aa0*/  UIMAD UR13, UR13, UR19, UR17 ;  /* 0x000000130d0d72a4 */ /* 0x000fe2000f8e0211 */
[----:B------:R-:W-:Y:S01]  /*1ab0*/  UMOV UR27, URZ ;  /* 0x000000ff001b7c82 */ /* 0x000fe20008000000 */
[----:B------:R-:W-:Y:S01]  /*1ac0*/  UMOV UR7, UR30 ;  /* 0x0000001e00077c82 */ /* 0x000fe20008000000 */
[----:B------:R-:W-:Y:S01]  /*1ad0*/  UMOV UR20, URZ ;  /* 0x000000ff00147c82 */ /* 0x000fe20008000000 */
[----:B------:R-:W-:Y:S01]  /*1ae0*/  UMOV UR21, URZ ;  /* 0x000000ff00157c82 */ /* 0x000fe20008000000 */
[----:B---3--:R-:W-:-:S07]  /*1af0*/  UMOV UR22, URZ ;  /* 0x000000ff00167c82 */ /* 0x008fce0008000000 */
.L_x_29:
[----:B------:R-:W-:Y:S01]  /*1b00*/  @!P3 MOV R4, 0x4000 ;  /* 0x000040000004b802 */ /* 0x000fe20000000f00 */
[----:B------:R-:W-:Y:S01]  /*1b10*/  ULEA UR9, UR7, UR29, 0x3 ;  /* 0x0000001d07097291 */ /* 0x000fe2000f8e18ff */
[----:B--2---:R-:W-:Y:S11]  /*1b20*/  @P0 BRA `(.L_x_24) ;  /* 0x00000000000c0947 */ /* 0x004ff60003800000 */
[----:B------:R-:W-:Y:S04]  /*1b30*/  SHF.L.U32 R5, R3, 0x1f, RZ ;  /* 0x0000001f03057819 */ /* 0x000fe800000006ff */
[----:B------:R-:W2:Y:S02]  /*1b40*/  SYNCS.PHASECHK.TRANS64.TRYWAIT P0, [UR9+0x68], R5 ;  /* 0x00006805ff0075a7 */ /* 0x000ea40008001109 */
[----:B--2---:R-:W-:Y:S05]  /*1b50*/  @!P0 BRA `(.L_x_25) ;  /* 0x0000006400548947 */ /* 0x004fea0003800000 */
.L_x_24:
[----:B------:R3:W-:Y:S01]  /*1b60*/  @!P3 SYNCS.ARRIVE.TRANS64 RZ, [UR9], R4 ;  /* 0x00000004ffffb9a7 */ /* 0x0007e20008000009 */
[----:B------:R-:W-:Y:S04]  /*1b70*/  ULOP3.LUT UR8, UR37, 0x2, URZ, 0xfc, !UPT ;  /* 0x0000000225087892 */ /* 0x000fe8000f8efcff */
[----:B------:R-:W-:Y:S09]  /*1b80*/  UISETP.NE.AND UP0, UPT, UR8, 0x2, UPT ;  /* 0x000000020800788c */ /* 0x000ff2000bf05270 */
[----:B------:R-:W-:Y:S05]  /*1b90*/  BRA.U UP0, `(.L_x_26) ;  /* 0x0000000100047547 */ /* 0x000fea000b800000 */
[----:B-1--4-:R-:W-:Y:S05]  /*1ba0*/  BPT.TRAP 0x1 ;  /* 0x000000040000795c */ /* 0x012fea0000300000 */
.L_x_26:
[----:B------:R-:W-:Y:S04]  /*1bb0*/  BSSY.RECONVERGENT B0, `(.L_x_27) ;  /* 0x0000003000007945 */ /* 0x000fe80003800200 */
[----:B------:R-:W-:Y:S05]  /*1bc0*/  @P2 BRA `(.L_x_28) ;  /* 0x0000000000042947 */ /* 0x000fea0003800000 */
[----:B-1--4-:R-:W-:Y:S05]  /*1bd0*/  BPT.TRAP 0x1 ;  /* 0x000000040000795c */ /* 0x012fea0000300000 */
.L_x_28:
[----:B-1--4-:R-:W-:Y:S05]  /*1be0*/  BSYNC.RECONVERGENT B0 ;  /* 0x0000000000007941 */ /* 0x012fea0003800200 */
.L_x_27:
[----:B------:R-:W-:Y:S02]  /*1bf0*/  UIADD3 UR8, UPT, UPT, UR7, 0x1, URZ ;  /* 0x0000000107087890 */ /* 0x000fe4000fffe0ff */
[----:B------:R-:W-:Y:S02]  /*1c00*/  UIMAD UR16, UR20, UR23, UR4 ;  /* 0x00000017141072a4 */ /* 0x000fe4000f8e0204 */
[----:B------:R-:W-:Y:S02]  /*1c10*/  UISETP.NE.AND UP0, UPT, UR8, 0xd, UPT ;  /* 0x0000000d0800788c */ /* 0x000fe4000bf05270 */
[----:B------:R-:W-:Y:S02]  /*1c20*/  UIMAD UR15, UR21, UR24, UR5 ;  /* 0x00000018150f72a4 */ /* 0x000fe4000f8e0205 */
[----:B------:R-:W-:Y:S02]  /*1c30*/  USEL UR10, URZ, 0x1, UP0 ;  /* 0x00000001ff0a7887 */ /* 0x000fe40008000000 */
[----:B------:R-:W-:Y:S02]  /*1c40*/  USEL UR30, UR8, URZ, UP0 ;  /* 0x000000ff081e7287 */ /* 0x000fe40008000000 */
[----:B------:R-:W-:Y:S02]  /*1c50*/  ULEA UR17, UR7, UR42, 0xc ;  /* 0x0000002a07117291 */ /* 0x000fe4000f8e60ff */
[----:B------:R-:W-:Y:S01]  /*1c60*/  ULEA UR8, UR30, UR29, 0x3 ;  /* 0x0000001d1e087291 */ /* 0x000fe2000f8e18ff */
[----:B------:R-:W-:Y:S01]  /*1c70*/  LOP3.LUT R3, R3, UR10, RZ, 0x3c, !PT ;  /* 0x0000000a03037c12 */ /* 0x000fe2000f8e3cff */
[----:B------:R-:W-:Y:S02]  /*1c80*/  ULEA UR15, UR15, UR16, 0x5 ;  /* 0x000000100f0f7291 */ /* 0x000fe4000f8e28ff */
[----:B------:R-:W-:Y:S01]  /*1c90*/  UIADD3 UR34, UP1, UPT, UR44, 0x80, URZ ;  /* 0x000000802c227890 */ /* 0x000fe2000ff3e0ff */
[----:B--2---:R-:W-:Y:S01]  /*1ca0*/  SHF.L.U32 R0, R3, 0x1f, RZ ;  /* 0x0000001f03007819 */ /* 0x004fe200000006ff */
[----:B------:R-:W-:Y:S02]  /*1cb0*/  USHF.L.U32 UR10, UR27, 0x6, URZ ;  /* 0x000000061b0a7899 */ /* 0x000fe400080006ff */
[----:B------:R-:W-:Y:S01]  /*1cc0*/  UIADD3.X UR35, UPT, UPT, URZ, UR45, URZ, UP1, !UPT ;  /* 0x0000002dff237290 */ /* 0x000fe20008ffe4ff */
[----:B------:R1:W2:Y:S01]  /*1cd0*/  SYNCS.PHASECHK.TRANS64.TRYWAIT P0, [UR8+0x68], R0 ;  /* 0x00006800ff0075a7 */ /* 0x0002a20008001108 */
[----:B------:R-:W-:Y:S02]  /*1ce0*/  ULEA UR8, UR7, UR29, 0xd ;  /* 0x0000001d07087291 */ /* 0x000fe4000f8e68ff */
[----:B------:R-:W-:Y:S02]  /*1cf0*/  UIMAD UR7, UR22, UR25, UR6 ;  /* 0x00000019160772a4 */ /* 0x000fe4000f8e0206 */
[----:B------:R-:W-:Y:S02]  /*1d00*/  UIADD3 UR8, UPT, UPT, UR8, 0x3400, URZ ;  /* 0x0000340008087890 */ /* 0x000fe4000fffe0ff */
[----:B------:R-:W-:Y:S02]  /*1d10*/  ULEA UR7, UR7, UR15, 0xa ;  /* 0x0000000f07077291 */ /* 0x000fe4000f8e50ff */
[----:B------:R-:W-:Y:S02]  /*1d20*/  UIADD3 UR32, UP0, UPT, UR44, 0x200, URZ ;  /* 0x000002002c207890 */ /* 0x000fe4000ff1e0ff */
[----:B------:R-:W-:Y:S02]  /*1d30*/  UPRMT UR7, UR7, 0x5410, URZ ;  /* 0x0000541007077896 */ /* 0x000fe400080000ff */
[----:B------:R-:W-:Y:S02]  /*1d40*/  ULEA UR17, UR17, UR29, 0x1 ;  /* 0x0000001d11117291 */ /* 0x000fe4000f8e08ff */
[----:B------:R-:W-:Y:S02]  /*1d50*/  UIADD3.X UR33, UPT, UPT, URZ, UR45, URZ, UP0, !UPT ;  /* 0x0000002dff217290 */ /* 0x000fe400087fe4ff */
[----:B------:R-:W-:Y:S02]  /*1d60*/  ULOP3.LUT UR19, UR38, UR10, URZ, 0xfc, !UPT ;  /* 0x0000000a26137292 */ /* 0x000fe4000f8efcff */
[----:B------:R-:W-:Y:S01]  /*1d70*/  UIADD3 UR16, UPT, UPT, UR17, 0x1d400, URZ ;  /* 0x0001d40011107890 */ /* 0x000fe2000fffe0ff */
[----:B------:R4:W-:Y:S01]  /*1d80*/  UTMALDG.5D.IM2COL [UR8], [UR34], UR7 ;  /* 0x00000008220073b4 */ /* 0x0009e20008060007 */
[----:B------:R-:W-:Y:S02]  /*1d90*/  UIADD3 UR36, UPT, UPT, UR20, 0x1, URZ ;  /* 0x0000000114247890 */ /* 0x000fe4000fffe0ff */
[----:B------:R-:W-:Y:S02]  /*1da0*/  UIADD3 UR28, UPT, UPT, UR21, 0x1, URZ ;  /* 0x00000001151c7890 */ /* 0x000fe4000fffe0ff */
[----:B------:R-:W-:Y:S02]  /*1db0*/  UISETP.NE.AND UP2, UPT, UR36, UR52, UPT ;  /* 0x000000342400728c */ /* 0x000fe4000bf45270 */
[----:B------:R-:W-:Y:S02]  /*1dc0*/  UIADD3 UR26, UPT, UPT, UR22, 0x1, URZ ;  /* 0x00000001161a7890 */ /* 0x000fe4000fffe0ff */
[----:B------:R-:W-:Y:S01]  /*1dd0*/  UIADD3 UR31, UPT, UPT, UR31, 0x1, URZ ;  /* 0x000000011f1f7890 */ /* 0x000fe2000fffe0ff */
[----:B------:R-:W-:Y:S01]  /*1de0*/  UMOV UR49, 0x30000 ;  /* 0x0003000000317882 */ /* 0x000fe20000000000 */
[----:B------:R-:W-:Y:S01]  /*1df0*/  UMOV UR46, 0x0 ;  /* 0x00000000002e7882 */ /* 0x000fe20000000000 */
[----:B------:R-:W-:Y:S01]  /*1e00*/  UMOV UR47, 0x10000000 ;  /* 0x10000000002f7882 */ /* 0x000fe20000000000 */
[----:B------:R-:W-:Y:S03]  /*1e10*/  UMOV UR17, UR9 ;  /* 0x0000000900117c82 */ /* 0x000fe60008000000 */
[----:B------:R-:W-:Y:S01]  /*1e20*/  @UP2 UIADD3 UR28, UPT, UPT, UR21, URZ, URZ ;  /* 0x000000ff151c2290 */ /* 0x000fe2000fffe0ff */
[----:B------:R3:W-:Y:S03]  /*1e30*/  UTMALDG.5D.MULTICAST [UR16], [UR32], UR49, desc[UR46] ;  /* 0x00002e10200073b4 */ /* 0x0007e60008021831 */
[----:B------:R-:W-:Y:S11]  /*1e40*/  UISETP.NE.AND UP1, UPT, UR28, UR40, UPT ;  /* 0x000000281c00728c */ /* 0x000ff6000bf25270 */
[----:B------:R-:W-:Y:S04]  /*1e50*/  @UP1 UIADD3 UR26, UPT, UPT, UR22, URZ, URZ ;  /* 0x000000ff161a1290 */ /* 0x000fe8000fffe0ff */
[----:B------:R-:W-:Y:S02]  /*1e60*/  UISETP.NE.AND UP0, UPT, UR26, UR41, UPT ;  /* 0x000000291a00728c */ /* 0x000fe4000bf05270 */
[----:B----4-:R-:W-:Y:S01]  /*1e70*/  UIADD3 UR8, UPT, UPT, UR27, 0x1, URZ ;  /* 0x000000011b087890 */ /* 0x010fe2000fffe0ff */
[----:B------:R-:W-:Y:S08]  /*1e80*/  UMOV UR7, UR30 ;  /* 0x0000001e00077c82 */ /* 0x000ff00008000000 */
[----:B------:R-:W-:Y:S07]  /*1e90*/  @UP0 UIADD3 UR8, UPT, UPT, UR27, URZ, URZ ;  /* 0x000000ff1b080290 */ /* 0x000fee000fffe0ff */
[----:B------:R-:W-:Y:S01]  /*1ea0*/  UMOV UR27, UR8 ;  /* 0x00000008001b7c82 */ /* 0x000fe20008000000 */
[----:B---3--:R-:W-:Y:S02]  /*1eb0*/  USEL UR22, UR26, URZ, UP0 ;  /* 0x000000ff1a167287 */ /* 0x008fe40008000000 */
[----:B------:R-:W-:Y:S02]  /*1ec0*/  UISETP.NE.AND UP0, UPT, UR31, UR43, UPT ;  /* 0x0000002b1f00728c */ /* 0x000fe4000bf05270 */
[----:B------:R-:W-:Y:S02]  /*1ed0*/  USEL UR20, UR36, URZ, UP2 ;  /* 0x000000ff24147287 */ /* 0x000fe40009000000 */
[----:B------:R-:W-:Y:S05]  /*1ee0*/  USEL UR21, UR28, URZ, UP1 ;  /* 0x000000ff1c157287 */ /* 0x000fea0008800000 */
[----:B-1----:R-:W-:Y:S07]  /*1ef0*/  BRA.U UP0, `(.L_x_29) ;  /* 0xfffffffd00007547 */ /* 0x002fee000b83ffff */
.L_x_23:
[----:B------:R-:W-:Y:S01]  /*1f00*/  ULEA UR4, UR30, UR29, 0x3 ;  /* 0x0000001d1e047291 */ /* 0x000fe2000f8e18ff */
[----:B-1----:R-:W-:Y:S01]  /*1f10*/  SHF.L.U32 R0, R3, 0x1f, RZ ;  /* 0x0000001f03007819 */ /* 0x002fe200000006ff */
[----:B------:R-:W-:Y:S01]  /*1f20*/  @!P1 SYNCS.ARRIVE.TRANS64.A1T0 RZ, [UR29+0x108], RZ ;  /* 0x000108ffffff99a7 */ /* 0x000fe2000810001d */
[----:B------:R-:W-:-:S06]  /*1f30*/  UISETP.GE.AND UP0, UPT, UR53, 0x1, UPT ;  /* 0x000000013500788c */ /* 0x000fcc000bf06270 */
[----:B--2---:R1:W2:Y:S03]  /*1f40*/  SYNCS.PHASECHK.TRANS64.TRYWAIT P0, [UR4+0x68], R0 ;  /* 0x00006800ff0075a7 */ /* 0x0042a60008001104 */
[----:B------:R-:W-:Y:S05]  /*1f50*/  BRA.U !UP0, `(.L_x_30) ;  /* 0x0000000508a07547 */ /* 0x000fea000b800000 */
[----:B------:R-:W3:Y:S01]  /*1f60*/  LDCU.128 UR8, c[0x0][0x480] ;  /* 0x00009000ff0877ac */ /* 0x000ee20008000c00 */
[----:B------:R-:W4:Y:S01]  /*1f70*/  LDCU.128 UR32, c[0x0][0x490] ;  /* 0x00009200ff2077ac */ /* 0x000f220008000c00 */
[----:B------:R-:W1:Y:S01]  /*1f80*/  LDCU UR13, c[0x0][0x4c8] ;  /* 0x00009900ff0d77ac */ /* 0x000e620008000800 */
        /* <DEDUP_REMOVED lines=14> */
[----:B------:R-:W4:Y:S03]  /*2070*/  LDCU.64 UR32, c[0x0][0x4c0] ;  /* 0x00009800ff2077ac */ /* 0x000f260008000a00 */
[----:B------:R-:W-:-:S02]  /*2080*/  USEL UR4, UR5, UR4, !UP0 ;  /* 0x0000000405047287 */ /* 0x000fc4000c000000 */
[----:B------:R-:W-:Y:S02]  /*2090*/  UISETP.NE.AND UP0, UPT, UR34, 0x1, UPT ;  /* 0x000000012200788c */ /* 0x000fe4000bf05270 */
[----:B------:R-:W-:Y:S01]  /*20a0*/  UIMAD.WIDE.U32 UR6, UR4, UR35, URZ ;  /* 0x00000023040672a5 */ /* 0x000fe2000f8e00ff */
[----:B------:R-:W1:Y:S01]  /*20b0*/  LDCU.64 UR24, c[0x0][0x4d0] ;  /* 0x00009a00ff1877ac */ /* 0x000e620008000a00 */
[----:B------:R-:W-:-:S05]  /*20c0*/  UIADD3 UR43, UPT, UPT, UR53, UR43, URZ ;  /* 0x0000002b352b7290 */ /* 0x000fca000fffe0ff */
[----:B------:R-:W-:Y:S01]  /*20d0*/  UMOV UR6, UR7 ;  /* 0x0000000700067c82 */ /* 0x000fe20008000000 */
[----:B------:R-:W-:Y:S02]  /*20e0*/  UIADD3 UR7, UPT, UPT, -UR5, URZ, URZ ;  /* 0x000000ff05077290 */ /* 0x000fe4000fffe1ff */
[----:B---3--:R-:W-:Y:S02]  /*20f0*/  USHF.R.U32.HI UR6, URZ, UR9, UR6 ;  /* 0x00000009ff067299 */ /* 0x008fe40008011606 */
[----:B------:R-:W-:Y:S02]  /*2100*/  UIMAD UR7, UR8, UR7, UR48 ;  /* 0x00000007080772a4 */ /* 0x000fe4000f8e0230 */
[----:B------:R-:W-:Y:S02]  /*2110*/  USEL UR14, UR4, UR6, !UP0 ;  /* 0x00000006040e7287 */ /* 0x000fe4000c000000 */
[----:B------:R-:W-:Y:S02]  /*2120*/  UIADD3 UR6, UPT, UPT, -UR4, URZ, URZ ;  /* 0x000000ff04067290 */ /* 0x000fe4000fffe1ff */
[----:B------:R-:W-:-:S02]  /*2130*/  UIADD3 UR9, UPT, UPT, -UR14, URZ, URZ ;  /* 0x000000ff0e097290 */ /* 0x000fc4000fffe1ff */
[----:B------:R-:W-:Y:S02]  /*2140*/  UIMAD UR12, UR11, UR6, UR5 ;  /* 0x000000060b0c72a4 */ /* 0x000fe4000f8e0205 */
[----:B------:R-:W-:Y:S02]  /*2150*/  UIMAD UR9, UR34, UR9, UR4 ;  /* 0x00000009220972a4 */ /* 0x000fe4000f8e0204 */
[----:B----4-:R-:W-:Y:S01]  /*2160*/  UIMAD UR11, UR7, UR32, UR10 ;  /* 0x00000020070b72a4 */ /* 0x010fe2000f8e020a */
[----:B------:R-:W3:Y:S02]  /*2170*/  LDCU.64 UR4, c[0x0][0x4f8] ;  /* 0x00009f00ff0477ac */ /* 0x000ee40008000a00 */
[----:B------:R-:W4:Y:S01]  /*2180*/  LDCU UR6, c[0x0][0x500] ;  /* 0x0000a000ff0677ac */ /* 0x000f220008000800 */
[----:B-1----:R-:W-:Y:S02]  /*2190*/  UIMAD UR12, UR12, UR33, UR16 ;  /* 0x000000210c0c72a4 */ /* 0x002fe4000f8e0210 */
[----:B------:R-:W-:Y:S01]  /*21a0*/  UIMAD UR13, UR9, UR13, UR17 ;  /* 0x0000000d090d72a4 */ /* 0x000fe2000f8e0211 */
[----:B------:R-:W-:Y:S01]  /*21b0*/  UMOV UR36, UR53 ;  /* 0x0000003500247c82 */ /* 0x000fe20008000000 */
[----:B------:R-:W-:-:S10]  /*21c0*/  UMOV UR7, UR30 ;  /* 0x0000001e00077c82 */ /* 0x000fd40008000000 */
.L_x_36:
[----:B------:R-:W-:Y:S01]  /*21d0*/  @!P3 MOV R4, 0x4000 ;  /* 0x000040000004b802 */ /* 0x000fe20000000f00 */
[----:B------:R-:W-:Y:S01]  /*21e0*/  ULEA UR9, UR7, UR29, 0x3 ;  /* 0x0000001d07097291 */ /* 0x000fe2000f8e18ff */
[----:B--23--:R-:W-:Y:S11]  /*21f0*/  @P0 BRA `(.L_x_31) ;  /* 0x00000000000c0947 */ /* 0x00cff60003800000 */
[----:B------:R-:W-:Y:S04]  /*2200*/  SHF.L.U32 R5, R3, 0x1f, RZ ;  /* 0x0000001f03057819 */ /* 0x000fe800000006ff */
[----:B------:R-:W1:Y:S02]  /*2210*/  SYNCS.PHASECHK.TRANS64.TRYWAIT P0, [UR9+0x68], R5 ;  /* 0x00006805ff0075a7 */ /* 0x000e640008001109 */
[----:B-1----:R-:W-:Y:S05]  /*2220*/  @!P0 BRA `(.L_x_32) ;  /* 0x0000005c00b88947 */ /* 0x002fea0003800000 */
.L_x_31:
[----:B------:R2:W-:Y:S01]  /*2230*/  @!P3 SYNCS.ARRIVE.TRANS64 RZ, [UR9], R4 ;  /* 0x00000004ffffb9a7 */ /* 0x0005e20008000009 */
[----:B------:R-:W-:Y:S04]  /*2240*/  ULOP3.LUT UR8, UR37, 0x2, URZ, 0xfc, !UPT ;  /* 0x0000000225087892 */ /* 0x000fe8000f8efcff */
[----:B------:R-:W-:Y:S09]  /*2250*/  UISETP.NE.AND UP0, UPT, UR8, 0x2, UPT ;  /* 0x000000020800788c */ /* 0x000ff2000bf05270 */
[----:B------:R-:W-:Y:S05]  /*2260*/  BRA.U UP0, `(.L_x_33) ;  /* 0x0000000100047547 */ /* 0x000fea000b800000 */
[----:B---34-:R-:W-:Y:S05]  /*2270*/  BPT.TRAP 0x1 ;  /* 0x000000040000795c */ /* 0x018fea0000300000 */
.L_x_33:
[----:B------:R-:W-:Y:S04]  /*2280*/  BSSY.RECONVERGENT B0, `(.L_x_34) ;  /* 0x0000003000007945 */ /* 0x000fe80003800200 */
[----:B------:R-:W-:Y:S05]  /*2290*/  @P2 BRA `(.L_x_35) ;  /* 0x0000000000042947 */ /* 0x000fea0003800000 */
[----:B---34-:R-:W-:Y:S05]  /*22a0*/  BPT.TRAP 0x1 ;  /* 0x000000040000795c */ /* 0x018fea0000300000 */
.L_x_35:
[----:B---34-:R-:W-:Y:S05]  /*22b0*/  BSYNC.RECONVERGENT B0 ;  /* 0x0000000000007941 */ /* 0x018fea0003800200 */
.L_x_34:
        /* <DEDUP_REMOVED lines=11> */
[----:B-1----:R-:W-:Y:S01]  /*2370*/  SHF.L.U32 R0, R3, 0x1f, RZ ;  /* 0x0000001f03007819 */ /* 0x002fe200000006ff */
[----:B------:R-:W-:Y:S02]  /*2380*/  USHF.L.U32 UR10, UR27, 0x6, URZ ;  /* 0x000000061b0a7899 */ /* 0x000fe400080006ff */
[----:B------:R-:W-:Y:S01]  /*2390*/  UIADD3.X UR35, UPT, UPT, URZ, UR45, URZ, UP0, !UPT ;  /* 0x0000002dff237290 */ /* 0x000fe200087fe4ff */
[----:B------:R1:W3:Y:S01]  /*23a0*/  SYNCS.PHASECHK.TRANS64.TRYWAIT P0, [UR8+0x68], R0 ;  /* 0x00006800ff0075a7 */ /* 0x0002e20008001108 */
        /* <DEDUP_REMOVED lines=14> */
[----:B------:R-:W-:Y:S01]  /*2490*/  UIADD3 UR26, UPT, UPT, UR22, 0x1, URZ ;  /* 0x00000001161a7890 */ /* 0x000fe2000fffe0ff */
[----:B------:R-:W-:Y:S01]  /*24a0*/  UMOV UR48, 0x30000 ;  /* 0x0003000000307882 */ /* 0x000fe20000000000 */
[----:B------:R-:W-:Y:S01]  /*24b0*/  UMOV UR46, 0x0 ;  /* 0x00000000002e7882 */ /* 0x000fe20000000000 */
[----:B------:R-:W-:Y:S01]  /*24c0*/  UMOV UR47, 0x10000000 ;  /* 0x10000000002f7882 */ /* 0x000fe20000000000 */
[----:B------:R-:W-:Y:S02]  /*24d0*/  UMOV UR17, UR9 ;  /* 0x0000000900117c82 */ /* 0x000fe40008000000 */
[----:B------:R2:W-:Y:S03]  /*24e0*/  UTMALDG.5D.MULTICAST [UR16], [UR32], UR48, desc[UR46] ;  /* 0x00002e10200073b4 */ /* 0x0005e60008021830 */
[----:B------:R-:W-:Y:S04]  /*24f0*/  @UP2 UIADD3 UR28, UPT, UPT, UR21, URZ, URZ ;  /* 0x000000ff151c2290 */ /* 0x000fe8000fffe0ff */
[----:B------:R-:W-:Y:S11]  /*2500*/  UISETP.NE.AND UP1, UPT, UR28, UR40, UPT ;  /* 0x000000281c00728c */ /* 0x000ff6000bf25270 */
[----:B------:R-:W-:Y:S04]  /*2510*/  @UP1 UIADD3 UR26, UPT, UPT, UR22, URZ, URZ ;  /* 0x000000ff161a1290 */ /* 0x000fe8000fffe0ff */
[----:B------:R-:W-:Y:S02]  /*2520*/  UISETP.NE.AND UP0, UPT, UR26, UR41, UPT ;  /* 0x000000291a00728c */ /* 0x000fe4000bf05270 */
[----:B----4-:R-:W-:Y:S02]  /*2530*/  UIADD3 UR8, UPT, UPT, UR27, 0x1, URZ ;  /* 0x000000011b087890 */ /* 0x010fe4000fffe0ff */
[----:B------:R-:W-:Y:S07]  /*2540*/  UIADD3 UR7, UPT, UPT, UR36, -0x1, URZ ;  /* 0xffffffff24077890 */ /* 0x000fee000fffe0ff */
[----:B------:R-:W-:Y:S07]  /*2550*/  @UP0 UIADD3 UR8, UPT, UPT, UR27, URZ, URZ ;  /* 0x000000ff1b080290 */ /* 0x000fee000fffe0ff */
[----:B------:R-:W-:Y:S01]  /*2560*/  UMOV UR27, UR8 ;  /* 0x00000008001b7c82 */ /* 0x000fe20008000000 */
[----:B--2---:R-:W-:Y:S02]  /*2570*/  USEL UR22, UR26, URZ, UP0 ;  /* 0x000000ff1a167287 */ /* 0x004fe40008000000 */
[----:B------:R-:W-:Y:S02]  /*2580*/  UISETP.GT.U32.AND UP0, UPT, UR36, 0x1, UPT ;  /* 0x000000012400788c */ /* 0x000fe4000bf04070 */
[----:B------:R-:W-:Y:S02]  /*2590*/  USEL UR20, UR31, URZ, UP2 ;  /* 0x000000ff1f147287 */ /* 0x000fe40009000000 */
[----:B------:R-:W-:Y:S01]  /*25a0*/  USEL UR21, UR28, URZ, UP1 ;  /* 0x000000ff1c157287 */ /* 0x000fe20008800000 */
[----:B------:R-:W-:Y:S01]  /*25b0*/  UMOV UR36, UR7 ;  /* 0x0000000700247c82 */ /* 0x000fe20008000000 */
[----:B------:R-:W-:Y:S03]  /*25c0*/  UMOV UR7, UR30 ;  /* 0x0000001e00077c82 */ /* 0x000fe60008000000 */
[----:B-1----:R-:W-:Y:S07]  /*25d0*/  BRA.U UP0, `(.L_x_36) ;  /* 0xfffffff900fc7547 */ /* 0x002fee000b83ffff */
.L_x_30:
[----:B------:R-:W-:Y:S01]  /*25e0*/  SHF.L.U32 R4, R2, 0x1f, RZ ;  /* 0x0000001f02047819 */ /* 0x000fe200000006ff */
[----:B------:R-:W-:-:S03]  /*25f0*/  NOP ;  /* 0x0000000000007918 */ /* 0x000fc60000000000 */
[----:B--23--:R-:W2:Y:S02]  /*2600*/  SYNCS.PHASECHK.TRANS64.TRYWAIT P0, [UR29+0x110], R4 ;  /* 0x00011004ff0075a7 */ /* 0x00cea4000800111d */
[----:B--2---:R-:W-:Y:S05]  /*2610*/  @!P0 BRA `(.L_x_37) ;  /* 0x0000005800d48947 */ /* 0x004fea0003800000 */
.L_x_127:
[----:B-1----:R-:W1:Y:S01]  /*2620*/  LDS.128 R4, [UR29+0x150] ;  /* 0x0001501dff047984 */ /* 0x002e620008000c00 */
[----:B------:R-:W-:Y:S02]  /*2630*/  UIADD3 UR4, UPT, UPT, UR29, 0x118, URZ ;  /* 0x000001181d047890 */ /* 0x000fe4000fffe0ff */
[----:B------:R-:W-:Y:S01]  /*2640*/  UISETP.GE.AND UP0, UPT, UR39, 0x1, UPT ;  /* 0x000000012700788c */ /* 0x000fe2000bf06270 */
[----:B------:R-:W-:Y:S01]  /*2650*/  @!PT LDS RZ, [RZ] ;  /* 0x00000000fffff984 */ /* 0x000fe20000000800 */
[----:B------:R-:W-:Y:S01]  /*2660*/  @!PT LDS RZ, [RZ] ;  /* 0x00000000fffff984 */ /* 0x000fe20000000800 */
[----:B------:R-:W-:Y:S01]  /*2670*/  @!PT LDS RZ, [RZ] ;  /* 0x00000000fffff984 */ /* 0x000fe20000000800 */
[----:B------:R-:W-:Y:S01]  /*2680*/  @!PT LDS RZ, [RZ] ;  /* 0x00000000fffff984 */ /* 0x000fe20000000800 */
[----:B------:R2:W-:Y:S06]  /*2690*/  MEMBAR.ALL.CTA ;  /* 0x0000000000007992 */ /* 0x0005ec0000008000 */
[----:B--2---:R-:W2:Y:S01]  /*26a0*/  FENCE.VIEW.ASYNC.S ;  /* 0x00000000000073c6 */ /* 0x004ea20000000000 */
[----:B------:R-:W-:-:S09]  /*26b0*/  UPRMT UR4, URZ, 0x654, UR4 ;  /* 0x00000654ff047896 */ /* 0x000fd20008000004 */
[----:B--2---:R-:W-:Y:S01]  /*26c0*/  SYNCS.ARRIVE.TRANS64.RED.A1T0 RZ, [UR4], RZ ;  /* 0x000000ffffff79a7 */ /* 0x004fe20008100404 */
[----:B-1----:R-:W-:-:S13]  /*26d0*/  LOP3.LUT P0, RZ, R6, 0x1, RZ, 0xc0, !PT ;  /* 0x0000000106ff7812 */ /* 0x002fda000780c0ff */
[----:B------:R-:W-:Y:S01]  /*26e0*/  VOTEU.ANY UP1, P0 ;  /* 0x0000000000ff7886 */ /* 0x000fe20000020100 */
[----:B------:R-:W-:-:S13]  /*26f0*/  PLOP3.LUT P0, PT, PT, PT, UP1, 0x80, 0x8 ;  /* 0x000000000008781c */ /* 0x000fda0003f0f018 */
[----:B------:R-:W-:Y:S02]  /*2700*/  @P0 MOV R0, R4 ;  /* 0x0000000400000202 */ /* 0x000fe40000000f00 */
[----:B------:R-:W-:Y:S02]  /*2710*/  @P0 LOP3.LUT R4, R5, 0xffff, RZ, 0xc0, !PT ;  /* 0x0000ffff05040812 */ /* 0x000fe400078ec0ff */
[----:B------:R-:W-:Y:S02]  /*2720*/  @P0 R2UR UR6, R0 ;  /* 0x00000000000602ca */ /* 0x000fe400000e0000 */
[----:B------:R-:W-:-:S11]  /*2730*/  @P0 R2UR UR5, R4 ;  /* 0x00000000040502ca */ /* 0x000fd600000e0000 */
[----:B------:R-:W-:Y:S02]  /*2740*/  @UP1 UMOV UR51, UR6 ;  /* 0x0000000600331c82 */ /* 0x000fe40008000000 */
[----:B------:R-:W-:Y:S01]  /*2750*/  @UP1 UMOV UR50, UR5 ;  /* 0x0000000500321c82 */ /* 0x000fe20008000000 */
[----:B------:R-:W-:Y:S05]  /*2760*/  BRA.U !UP0, `(.L_x_38) ;  /* 0x0000000108d47547 */ /* 0x000fea000b800000 */
[----:B------:R-:W1:Y:S01]  /*2770*/  LDCU.128 UR16, c[0x0][0xc10] ;  /* 0x00018200ff1077ac */ /* 0x000e620008000c00 */
[----:B------:R-:W2:Y:S01]  /*2780*/  LDCU UR21, c[0x0][0xc20] ;  /* 0x00018400ff1577ac */ /* 0x000ea20008000800 */
[----:B------:R-:W3:Y:S01]  /*2790*/  LDCU UR20, c[0x0][0xc0c] ;  /* 0x00018180ff1477ac */ /* 0x000ee20008000800 */
[----:B------:R-:W4:Y:S01]  /*27a0*/  LDCU.64 UR8, c[0x0][0xc28] ;  /* 0x00018500ff0877ac */ /* 0x000f220008000a00 */
[----:B------:R-:W-:Y:S02]  /*27b0*/  UISETP.NE.AND UP3, UPT, UR39, 0x1, UPT ;  /* 0x000000012700788c */ /* 0x000fe4000bf65270 */
[----:B-1----:R-:W-:Y:S02]  /*27c0*/  UIMAD.WIDE.U32 UR4, UR54, UR19, URZ ;  /* 0x00000013360472a5 */ /* 0x002fe4000f8e00ff */
[----:B------:R-:W-:Y:S02]  /*27d0*/  UIMAD.WIDE.U32 UR6, UR55, UR16, URZ ;  /* 0x00000010370672a5 */ /* 0x000fe4000f8e00ff */
[----:B------:R-:W-:-:S02]  /*27e0*/  UISETP.NE.AND UP0, UPT, UR18, 0x1, UPT ;  /* 0x000000011200788c */ /* 0x000fc4000bf05270 */
[----:B------:R-:W-:Y:S01]  /*27f0*/  UIMAD.WIDE.U32 UR14, UR50, UR19, URZ ;  /* 0x00000013320e72a5 */ /* 0x000fe2000f8e00ff */
[----:B------:R-:W-:Y:S01]  /*2800*/  UMOV UR4, UR5 ;  /* 0x0000000500047c82 */ /* 0x000fe20008000000 */
[----:B---3--:R-:W-:Y:S02]  /*2810*/  UISETP.NE.AND UP2, UPT, UR20, 0x1, UPT ;  /* 0x000000011400788c */ /* 0x008fe4000bf45270 */
[----:B--2---:R-:W-:Y:S02]  /*2820*/  USHF.R.U32.HI UR5, URZ, UR21, UR4 ;  /* 0x00000015ff057299 */ /* 0x004fe40008011604 */
[----:B------:R-:W-:Y:S01]  /*2830*/  UIMAD.WIDE.U32 UR12, UR51, UR16, URZ ;  /* 0x00000010330c72a5 */ /* 0x000fe2000f8e00ff */
[----:B------:R-:W-:Y:S01]  /*2840*/  UMOV UR4, UR7 ;  /* 0x0000000700047c82 */ /* 0x000fe20008000000 */
[----:B------:R-:W-:Y:S02]  /*2850*/  USEL UR5, UR54, UR5, !UP0 ;  /* 0x0000000536057287 */ /* 0x000fe4000c000000 */
[----:B------:R-:W-:-:S02]  /*2860*/  USHF.R.U32.HI UR4, URZ, UR17, UR4 ;  /* 0x00000011ff047299 */ /* 0x000fc40008011604 */
[----:B----4-:R-:W-:Y:S02]  /*2870*/  UIMAD.WIDE.U32 UR10, UR5, UR8, URZ ;  /* 0x00000008050a72a5 */ /* 0x010fe4000f8e00ff */
[----:B------:R-:W-:Y:S01]  /*2880*/  USEL UR6, UR55, UR4, !UP2 ;  /* 0x0000000437067287 */ /* 0x000fe2000d000000 */
[----:B------:R-:W-:Y:S02]  /*2890*/  UMOV UR12, UR13 ;  /* 0x0000000d000c7c82 */ /* 0x000fe40008000000 */
[----:B------:R-:W-:Y:S01]  /*28a0*/  UMOV UR4, UR15 ;  /* 0x0000000f00047c82 */ /* 0x000fe20008000000 */
[----:B------:R-:W-:Y:S01]  /*28b0*/  UIMAD.WIDE.U32 UR14, UR6, UR8, URZ ;  /* 0x00000008060e72a5 */ /* 0x000fe2000f8e00ff */
[----:B------:R-:W-:Y:S01]  /*28c0*/  UMOV UR10, UR11 ;  /* 0x0000000b000a7c82 */ /* 0x000fe20008000000 */
[----:B------:R-:W-:Y:S02]  /*28d0*/  USHF.R.U32.HI UR4, URZ, UR21, UR4 ;  /* 0x00000015ff047299 */ /* 0x000fe40008011604 */
[----:B------:R-:W-:-:S03]  /*28e0*/  @UP3 USHF.R.U32.HI UR5, URZ, UR9, UR10 ;  /* 0x00000009ff053299 */ /* 0x000fc6000801160a */
[----:B------:R-:W-:Y:S01]  /*28f0*/  UMOV UR14, UR15 ;  /* 0x0000000f000e7c82 */ /* 0x000fe20008000000 */
[----:B------:R-:W-:Y:S02]  /*2900*/  USHF.R.U32.HI UR17, URZ, UR17, UR12 ;  /* 0x00000011ff117299 */ /* 0x000fe4000801160c */
[----:B------:R-:W-:Y:S02]  /*2910*/  USEL UR4, UR50, UR4, !UP0 ;  /* 0x0000000432047287 */ /* 0x000fe4000c000000 */
[----:B------:R-:W-:Y:S02]  /*2920*/  @UP3 USHF.R.U32.HI UR6, URZ, UR9, UR14 ;  /* 0x00000009ff063299 */ /* 0x000fe4000801160e */
[----:B------:R-:W-:Y:S02]  /*2930*/  UIMAD UR7, UR39, UR5, URZ ;  /* 0x00000005270772a4 */ /* 0x000fe4000f8e02ff */
[----:B------:R-:W-:Y:S02]  /*2940*/  USEL UR5, UR51, UR17, !UP2 ;  /* 0x0000001133057287 */ /* 0x000fe4000d000000 */
[----:B------:R-:W-:-:S02]  /*2950*/  UIMAD UR12, UR39, UR6, URZ ;  /* 0x00000006270c72a4 */ /* 0x000fc4000f8e02ff */
[----:B------:R-:W-:Y:S02]  /*2960*/  UISETP.GE.AND UP0, UPT, UR4, UR7, UPT ;  /* 0x000000070400728c */ /* 0x000fe4000bf06270 */
[----:B------:R-:W-:Y:S02]  /*2970*/  UIMAD.WIDE.U32 UR10, UR4, UR8, URZ ;  /* 0x00000008040a72a5 */ /* 0x000fe4000f8e00ff */
[----:B------:R-:W-:Y:S02]  /*2980*/  UISETP.GE.OR UP0, UPT, UR5, UR12, UP0 ;  /* 0x0000000c0500728c */ /* 0x000fe40008706670 */
[----:B------:R-:W-:Y:S02]  /*2990*/  UIMAD.WIDE.U32 UR12, UR5, UR8, URZ ;  /* 0x00000008050c72a5 */ /* 0x000fe4000f8e00ff */
[----:B------:R-:W-:Y:S01]  /*29a0*/  UIADD3 UR10, UPT, UPT, -UR4, URZ, URZ ;  /* 0x000000ff040a7290 */ /* 0x000fe2000fffe1ff */
[----:B------:R-:W-:Y:S01]  /*29b0*/  UMOV UR8, UR11 ;  /* 0x0000000b00087c82 */ /* 0x000fe20008000000 */
[----:B------:R-:W-:-:S02]  /*29c0*/  UIADD3 UR11, UPT, UPT, -UR5, URZ, URZ ;  /* 0x000000ff050b7290 */ /* 0x000fc4000fffe1ff */
[----:B------:R-:W-:-:S03]  /*29d0*/  USHF.R.U32.HI UR8, URZ, UR9, UR8 ;  /* 0x00000009ff087299 */ /* 0x000fc60008011608 */
[----:B------:R-:W-:Y:S01]  /*29e0*/  @!UP0 UMOV UR7, UR13 ;  /* 0x0000000d00078c82 */ /* 0x000fe20008000000 */
[----:B------:R-:W-:Y:S02]  /*29f0*/  UIMAD UR10, UR18, UR10, UR50 ;  /* 0x0000000a120a72a4 */ /* 0x000fe4000f8e0232 */
[----:B------:R-:W-:Y:S02]  /*2a00*/  USEL UR8, UR4, UR8, !UP3 ;  /* 0x0000000804087287 */ /* 0x000fe4000d800000 */
[----:B------:R-:W-:Y:S02]  /*2a10*/  @!UP0 USHF.R.U32.HI UR7, URZ, UR9, UR7 ;  /* 0x00000009ff078299 */ /* 0x000fe40008011607 */
[----:B------:R-:W-:Y:S02]  /*2a20*/  UIADD3 UR9, UPT, UPT, -UR8, URZ, URZ ;  /* 0x000000ff08097290 */ /* 0x000fe4000fffe1ff */
[----:B------:R-:W-:Y:S02]  /*2a30*/  @!UP0 USEL UR7, UR5, UR7, !UP3 ;  /* 0x0000000705078287 */ /* 0x000fe4000d800000 */
[----:B------:R-:W-:-:S02]  /*2a40*/  UIMAD UR9, UR39, UR9, UR4 ;  /* 0x00000009270972a4 */ /* 0x000fc4000f8e0204 */
[----:B------:R-:W-:Y:S02]  /*2a50*/  @!UP0 UIADD3 UR8, UPT, UPT, UR8, -UR7, URZ ;  /* 0x8000000708088290 */ /* 0x000fe4000fffe0ff */
[----:B------:R-:W-:Y:S02]  /*2a60*/  @!UP0 UIMAD UR7, UR9, UR6, UR7 ;  /* 0x00000006090782a4 */ /* 0x000fe4000f8e0207 */
[----:B------:R-:W-:Y:S02]  /*2a70*/  @!UP0 UIMAD UR4, UR39, UR8, UR5 ;  /* 0x00000008270482a4 */ /* 0x000fe4000f8e0205 */
[----:B------:R-:W-:Y:S02]  /*2a80*/  UIMAD UR6, UR20, UR11, UR51 ;  /* 0x0000000b140672a4 */ /* 0x000fe4000f8e0233 */
[----:B------:R-:W-:Y:S01]  /*2a90*/  UIMAD UR50, UR4, UR18, UR10 ;  /* 0x00000012043272a4 */ /* 0x000fe2000f8e020a */
[----:B------:R-:W-:Y:S02]  /*2aa0*/  @!UP0 UMOV UR5, UR7 ;  /* 0x0000000700058c82 */ /* 0x000fe40008000000 */
[----:B------:R-:W-:-:S12]  /*2ab0*/  UIMAD UR51, UR5, UR20, UR6 ;  /* 0x00000014053372a4 */ /* 0x000fd8000f8e0206 */
.L_x_38:
[----:B------:R-:W1:Y:S02]  /*2ac0*/  LDCU UR4, c[0x0][0xc30] ;  /* 0x00018600ff0477ac */ /* 0x000e640008000800 */
[----:B-1----:R-:W-:-:S09]  /*2ad0*/  UISETP.NE.AND UP0, UPT, UR4, 0x1, UPT ;  /* 0x000000010400788c */ /* 0x002fd2000bf05270 */
[----:B------:R-:W-:Y:S05]  /*2ae0*/  BRA.U UP0, `(.L_x_39) ;  /* 0x0000000100447547 */ /* 0x000fea000b800000 */
[----:B------:R-:W1:Y:S01]  /*2af0*/  LDCU.128 UR8, c[0x0][0xc10] ;  /* 0x00018200ff0877ac */ /* 0x000e620008000c00 */
[----:B------:R-:W2:Y:S01]  /*2b00*/  LDCU UR12, c[0x0][0xc0c] ;  /* 0x00018180ff0c77ac */ /* 0x000ea20008000800 */
[----:B------:R-:W3:Y:S01]  /*2b10*/  LDCU UR13, c[0x0][0xc20] ;  /* 0x00018400ff0d77ac */ /* 0x000ee20008000800 */
[----:B-1----:R-:W-:Y:S02]  /*2b20*/  UIMAD.WIDE.U32 UR6, UR51, UR8, URZ ;  /* 0x00000008330672a5 */ /* 0x002fe4000f8e00ff */
[----:B------:R-:W-:Y:S02]  /*2b30*/  UIMAD.WIDE.U32 UR4, UR50, UR11, URZ ;  /* 0x0000000b320472a5 */ /* 0x000fe4000f8e00ff */
[----:B--2---:R-:W-:Y:S02]  /*2b40*/  UISETP.NE.AND UP2, UPT, UR12, 0x1, UPT ;  /* 0x000000010c00788c */ /* 0x004fe4000bf45270 */
[----:B------:R-:W-:Y:S01]  /*2b50*/  UISETP.NE.AND UP0, UPT, UR10, 0x1, UPT ;  /* 0x000000010a00788c */ /* 0x000fe2000bf05270 */
[----:B------:R-:W-:-:S02]  /*2b60*/  UMOV UR6, UR7 ;  /* 0x0000000700067c82 */ /* 0x000fc40008000000 */
[----:B------:R-:W-:Y:S01]  /*2b70*/  UMOV UR4, UR5 ;  /* 0x0000000500047c82 */ /* 0x000fe20008000000 */
[----:B------:R-:W-:Y:S02]  /*2b80*/  USHF.R.U32.HI UR6, URZ, UR9, UR6 ;  /* 0x00000009ff067299 */ /* 0x000fe40008011606 */
[----:B---3--:R-:W-:Y:S02]  /*2b90*/  USHF.R.U32.HI UR4, URZ, UR13, UR4 ;  /* 0x0000000dff047299 */ /* 0x008fe40008011604 */
[----:B------:R-:W-:Y:S02]  /*2ba0*/  USEL UR5, UR51, UR6, !UP2 ;  /* 0x0000000633057287 */ /* 0x000fe4000d000000 */
[----:B------:R-:W-:-:S04]  /*2bb0*/  USEL UR4, UR50, UR4, !UP0 ;  /* 0x0000000432047287 */ /* 0x000fc8000c000000 */
[----:B------:R-:W-:Y:S02]  /*2bc0*/  UIADD3 UR6, UPT, UPT, UR5, -UR4, URZ ;  /* 0x8000000405067290 */ /* 0x000fe4000fffe0ff */
[----:B------:R-:W-:Y:S02]  /*2bd0*/  UIADD3 UR4, UPT, UPT, -UR5, UR4, URZ ;  /* 0x0000000405047290 */ /* 0x000fe4000fffe1ff */
[----:B------:R-:W-:Y:S02]  /*2be0*/  UIMAD UR50, UR6, UR10, UR50 ;  /* 0x0000000a063272a4 */ /* 0x000fe4000f8e0232 */
[----:B------:R-:W-:-:S12]  /*2bf0*/  UIMAD UR51, UR4, UR12, UR51 ;  /* 0x0000000c043372a4 */ /* 0x000fd8000f8e0233 */
.L_x_39:
[----:B------:R-:W-:Y:S01]  /*2c00*/  R2UR UR5, R45 ;  /* 0x000000002d0572ca */ /* 0x000fe200000e0000 */
[----:B------:R-:W-:Y:S01]  /*2c10*/  UMOV UR31, UR43 ;  /* 0x0000002b001f7c82 */ /* 0x000fe20008000000 */
[----:B------:R-:W-:Y:S02]  /*2c20*/  R2UR UR4, R44 ;  /* 0x000000002c0472ca */ /* 0x000fe400000e0000 */
[----:B------:R-:W-:Y:S02]  /*2c30*/  PLOP3.LUT P1, PT, PT, PT, PT, 0x80, 0x8 ;  /* 0x000000000008781c */ /* 0x000fe40003f2f070 */
[----:B------:R-:W-:-:S07]  /*2c40*/  LOP3.LUT R2, R2, 0x1, RZ, 0x3c, !PT ;  /* 0x0000000102027812 */ /* 0x000fce00078e3cff */
[----:B------:R-:W-:Y:S02]  /*2c50*/  UIADD3 UR52, UPT, UPT, UR51, UR5, URZ ;  /* 0x0000000533347290 */ /* 0x000fe4000fffe0ff */
[----:B------:R-:W-:Y:S01]  /*2c60*/  UIADD3 UR23, UPT, UPT, UR50, UR4, URZ ;  /* 0x0000000432177290 */ /* 0x000fe2000fffe0ff */
[----:B------:R-:W-:Y:S11]  /*2c70*/  BRA.U UP1, `(.L_x_40) ;  /* 0xffffffe901c07547 */ /* 0x000ff6000b83ffff */
[----:B------:R-:W-:Y:S01]  /*2c80*/  UIADD3 UR29, UPT, UPT, UR29, 0x68, URZ ;  /* 0x000000681d1d7890 */ /* 0x000fe2000fffe0ff */
[----:B------:R-:W-:-:S03]  /*2c90*/  SHF.L.U32 R2, R3, 0x1f, RZ ;  /* 0x0000001f03027819 */ /* 0x000fc600000006ff */
[----:B------:R-:W-:-:S09]  /*2ca0*/  ULEA UR4, UR30, UR29, 0x3 ;  /* 0x0000001d1e047291 */ /* 0x000fd2000f8e18ff */
[----:B------:R-:W1:Y:S02]  /*2cb0*/  SYNCS.PHASECHK.TRANS64.TRYWAIT P0, [UR4], R2 ;  /* 0x00000002ff0075a7 */ /* 0x000e640008001104 */
[----:B-1----:R-:W-:Y:S05]  /*2cc0*/  @!P0 BRA `(.L_x_41) ;  /* 0x0000005400408947 */ /* 0x002fea0003800000 */
.L_x_129:
[----:B------:R-:W-:-:S04]  /*2cd0*/  UIADD3 UR4, UPT, UPT, UR30, 0x1, URZ ;  /* 0x000000011e047890 */ /* 0x000fc8000fffe0ff */
[----:B------:R-:W-:-:S04]  /*2ce0*/  UISETP.NE.AND UP0, UPT, UR4, 0xd, UPT ;  /* 0x0000000d0400788c */ /* 0x000fc8000bf05270 */
[----:B------:R-:W-:Y:S02]  /*2cf0*/  USEL UR6, URZ, 0x1, UP0 ;  /* 0x00000001ff067887 */ /* 0x000fe40008000000 */
[----:B------:R-:W-:-:S04]  /*2d00*/  USEL UR4, UR4, URZ, UP0 ;  /* 0x000000ff04047287 */ /* 0x000fc80008000000 */
[----:B------:R-:W-:Y:S01]  /*2d10*/  ULEA UR5, UR4, UR29, 0x3 ;  /* 0x0000001d04057291 */ /* 0x000fe2000f8e18ff */
[----:B-1----:R-:W-:-:S04]  /*2d20*/  LOP3.LUT R2, R3, UR6, RZ, 0x3c, !PT ;  /* 0x0000000603027c12 */ /* 0x002fc8000f8e3cff */
[----:B------:R-:W-:-:S04]  /*2d30*/  SHF.L.U32 R3, R2, 0x1f, RZ ;  /* 0x0000001f02037819 */ /* 0x000fc800000006ff */
[----:B------:R-:W1:Y:S02]  /*2d40*/  SYNCS.PHASECHK.TRANS64.TRYWAIT P0, [UR5], R3 ;  /* 0x00000003ff0075a7 */ /* 0x000e640008001105 */
[----:B-1----:R-:W-:Y:S05]  /*2d50*/  @!P0 BRA `(.L_x_42) ;  /* 0x0000005400348947 */ /* 0x002fea0003800000 */
.L_x_131:
[----:B------:R-:W-:-:S04]  /*2d60*/  UIADD3 UR4, UPT, UPT, UR4, 0x1, URZ ;  /* 0x0000000104047890 */ /* 0x000fc8000fffe0ff */
[----:B------:R-:W-:-:S04]  /*2d70*/  UISETP.NE.AND UP0, UPT, UR4, 0xd, UPT ;  /* 0x0000000d0400788c */ /* 0x000fc8000bf05270 */
[----:B------:R-:W-:Y:S02]  /*2d80*/  USEL UR6, URZ, 0x1, UP0 ;  /* 0x00000001ff067887 */ /* 0x000fe40008000000 */
[----:B------:R-:W-:-:S04]  /*2d90*/  USEL UR4, UR4, URZ, UP0 ;  /* 0x000000ff04047287 */ /* 0x000fc80008000000 */
[----:B------:R-:W-:Y:S01]  /*2da0*/  ULEA UR5, UR4, UR29, 0x3 ;  /* 0x0000001d04057291 */ /* 0x000fe2000f8e18ff */
[----:B------:R-:W-:-:S04]  /*2db0*/  LOP3.LUT R2, R2, UR6, RZ, 0x3c, !PT ;  /* 0x0000000602027c12 */ /* 0x000fc8000f8e3cff */
[----:B-1----:R-:W-:-:S04]  /*2dc0*/  SHF.L.U32 R3, R2, 0x1f, RZ ;  /* 0x0000001f02037819 */ /* 0x002fc800000006ff */
[----:B------:R-:W1:Y:S02]  /*2dd0*/  SYNCS.PHASECHK.TRANS64.TRYWAIT P0, [UR5], R3 ;  /* 0x00000003ff0075a7 */ /* 0x000e640008001105 */
[----:B-1----:R-:W-:Y:S05]  /*2de0*/  @!P0 BRA `(.L_x_43) ;  /* 0x0000005400288947 */ /* 0x002fea0003800000 */
.L_x_133:
        /* <DEDUP_REMOVED lines=9> */
.L_x_135:
        /* <DEDUP_REMOVED lines=9> */
.L_x_137:
        /* <DEDUP_REMOVED lines=9> */
.L_x_139:
        /* <DEDUP_REMOVED lines=9> */
.L_x_141:
        /* <DEDUP_REMOVED lines=9> */
.L_x_143:
        /* <DEDUP_REMOVED lines=9> */
.L_x_145:
        /* <DEDUP_REMOVED lines=9> */
.L_x_147:
        /* <DEDUP_REMOVED lines=9> */
.L_x_149:
        /* <DEDUP_REMOVED lines=9> */
.L_x_151:
[----:B------:R-:W-:-:S04]  /*3300*/  UIADD3 UR4, UPT, UPT, UR4, 0x1, URZ ;  /* 0x0000000104047890 */ /* 0x000fc8000fffe0ff */
[----:B------:R-:W-:-:S04]  /*3310*/  UISETP.NE.AND UP0, UPT, UR4, 0xd, UPT ;  /* 0x0000000d0400788c */ /* 0x000fc8000bf05270 */
[----:B------:R-:W-:Y:S02]  /*3320*/  USEL UR5, URZ, 0x1, UP0 ;  /* 0x00000001ff057887 */ /* 0x000fe40008000000 */
[----:B------:R-:W-:-:S04]  /*3330*/  USEL UR4, UR4, URZ, UP0 ;  /* 0x000000ff04047287 */ /* 0x000fc80008000000 */
[----:B------:R-:W-:Y:S01]  /*3340*/  ULEA UR4, UR4, UR29, 0x3 ;  /* 0x0000001d04047291 */ /* 0x000fe2000f8e18ff */
[----:B------:R-:W-:-:S04]  /*3350*/  LOP3.LUT R2, R2, UR5, RZ, 0x3c, !PT ;  /* 0x0000000502027c12 */ /* 0x000fc8000f8e3cff */
[----:B------:R-:W-:Y:S01]  /*3360*/  SHF.L.U32 R2, R2, 0x1f, RZ ;  /* 0x0000001f02027819 */ /* 0x000fe200000006ff */
[----:B-1----:R-:W-:-:S07]  /*3370*/  IMAD.U32 R0, RZ, RZ, UR4 ;  /* 0x00000004ff007e24 */ /* 0x002fce000f8e00ff */
.L_x_53:
[----:B-1----:R1:W2:Y:S02]  /*3380*/  SYNCS.PHASECHK.TRANS64.TRYWAIT P0, [R0+URZ], R2 ;  /* 0x00000002000075a7 */ /* 0x0022a400080011ff */
[----:B--2---:R-:W-:Y:S05]  /*3390*/  @!P0 NANOSLEEP.SYNCS 0x989680 ;  /* 0x009896800000895d */ /* 0x004fea0003900000 */
[----:B------:R-:W2:Y:S02]  /*33a0*/  @!P0 SYNCS.PHASECHK.TRANS64 P0, [R0+URZ], R2 ;  /* 0x00000002000085a7 */ /* 0x000ea400080010ff */
[----:B--2---:R-:W-:Y:S05]  /*33b0*/  @P0 EXIT ;  /* 0x000000000000094d */ /* 0x004fea0003800000 */
[----:B------:R-:W-:Y:S05]  /*33c0*/  BRA `(.L_x_53) ;  /* 0xfffffffc00ec7947 */ /* 0x000fea000383ffff */
.L_x_22:
[----:B------:R-:W1:Y:S02]  /*33d0*/  S2UR UR4, SR_CgaCtaId ;  /* 0x00000000000479c3 */ /* 0x000e640000008800 */
[----:B-1----:R-:W-:-:S04]  /*33e0*/  UISETP.NE.AND UP0, UPT, UR4, URZ, UPT ;  /* 0x000000ff0400728c */ /* 0x002fc8000bf05270 */
[----:B------:R-:W-:-:S09]  /*33f0*/  UISETP.NE.OR UP0, UPT, UR18, 0x1, UP0 ;  /* 0x000000011200788c */ /* 0x000fd20008705670 */
[----:B------:R-:W-:Y:S05]  /*3400*/  BRA.U UP0, `(.L_x_54) ;  /* 0x0000000100b47547 */ /* 0x000fea000b800000 */
[----:B------:R-:W1:Y:S01]  /*3410*/  S2UR UR5, SR_CgaCtaId ;  /* 0x00000000000579c3 */ /* 0x000e620000008800 */
[----:B------:R-:W-:Y:S01]  /*3420*/  UMOV UR4, 0x400 ;  /* 0x0000040000047882 */ /* 0x000fe20000000000 */
[----:B------:R-:W-:Y:S01]  /*3430*/  HFMA2 R3, -RZ, RZ, 0, 5.9604644775390625e-08 ;  /* 0x00000001ff037431 */ /* 0x000fe200000001ff */
[----:B------:R-:W-:Y:S01]  /*3440*/  ISETP.GE.U32.AND P0, PT, R0, 0x2, PT ;  /* 0x000000020000780c */ /* 0x000fe20003f06070 */
[----:B------:R-:W-:Y:S01]  /*3450*/  IMAD.MOV.U32 R8, RZ, RZ, RZ ;  /* 0x000000ffff087224 */ /* 0x000fe200078e00ff */
[----:B-1----:R-:W-:-:S04]  /*3460*/  ULEA UR4, UR5, UR4, 0x18 ;  /* 0x0000000405047291 */ /* 0x002fc8000f8ec0ff */
[----:B------:R-:W-:Y:S02]  /*3470*/  UIADD3 UR5, UPT, UPT, UR4, 0x118, URZ ;  /* 0x0000011804057890 */ /* 0x000fe4000fffe0ff */
[----:B------:R-:W-:Y:S02]  /*3480*/  UIADD3 UR8, UPT, UPT, UR4, 0x110, URZ ;  /* 0x0000011004087890 */ /* 0x000fe4000fffe0ff */
[----:B------:R-:W-:-:S12]  /*3490*/  UPRMT UR5, URZ, 0x654, UR5 ;  /* 0x00000654ff057896 */ /* 0x000fd80008000005 */
.L_x_57:
[----:B------:R-:W-:Y:S01]  /*34a0*/  SHF.L.U32 R6, R3, 0x1f, RZ ;  /* 0x0000001f03067819 */ /* 0x000fe200000006ff */
[----:B------:R-:W-:Y:S02]  /*34b0*/  IMAD.U32 R4, RZ, RZ, UR8 ;  /* 0x00000008ff047e24 */ /* 0x000fe4000f8e00ff */
[----:B------:R-:W-:Y:S01]  /*34c0*/  @!P0 IMAD.MOV.U32 R5, RZ, RZ, 0x10 ;  /* 0x00000010ff058424 */ /* 0x000fe200078e00ff */
[----:B------:R-:W1:Y:S02]  /*34d0*/  SYNCS.PHASECHK.TRANS64.TRYWAIT P1, [UR4+0x118], R6 ;  /* 0x00011806ff0075a7 */ /* 0x000e640008021104 */
[----:B------:R-:W-:-:S04]  /*34e0*/  PRMT R4, R0, 0x654, R4 ;  /* 0x0000065400047816 */ /* 0x000fc80000000004 */
[----:B------:R-:W-:Y:S01]  /*34f0*/  SEL R2, R4, R2, !P0 ;  /* 0x0000000204027207 */ /* 0x000fe20004000000 */
[----:B-1----:R-:W-:Y:S06]  /*3500*/  @!P1 BRA `(.L_x_55) ;  /* 0x0000005000509947 */ /* 0x002fec0003800000 */
.L_x_153:
[----:B------:R-:W-:Y:S01]  /*3510*/  UIADD3 UR6, UPT, UPT, UR4, 0x150, URZ ;  /* 0x0000015004067890 */ /* 0x000fe2000fffe0ff */
[----:B------:R2:W-:Y:S01]  /*3520*/  @!P0 SYNCS.ARRIVE.TRANS64.RED RZ, [R2+URZ], R5 ;  /* 0x0000000502ff89a7 */ /* 0x0005e200080004ff */
[----:B------:R-:W-:Y:S01]  /*3530*/  UIADD3 UR7, UPT, UPT, UR4, 0x110, URZ ;  /* 0x0000011004077890 */ /* 0x000fe2000fffe0ff */
[----:B------:R-:W-:-:S08]  /*3540*/  LOP3.LUT R3, R3, 0x1, RZ, 0x3c, !PT ;  /* 0x0000000103037812 */ /* 0x000fd000078e3cff */
[----:B------:R-:W-:Y:S06]  /*3550*/  UGETNEXTWORKID.BROADCAST [UR6], [UR7] ;  /* 0x00000000060073ca */ /* 0x000fec0008000100 */
[----:B--2---:R-:W-:-:S04]  /*3560*/  SHF.L.U32 R5, R8, 0x1f, RZ ;  /* 0x0000001f08057819 */ /* 0x004fc800000006ff */
[----:B------:R-:W2:Y:S02]  /*3570*/  SYNCS.PHASECHK.TRANS64.TRYWAIT P1, [UR4+0x110], R5 ;  /* 0x00011005ff0075a7 */ /* 0x000ea40008021104 */
[----:B--2---:R-:W-:Y:S05]  /*3580*/  @!P1 BRA `(.L_x_56) ;  /* 0x0000005000489947 */ /* 0x004fea0003800000 */
.L_x_155:
[----:B-1----:R-:W1:Y:S01]  /*3590*/  LDS.128 R4, [UR4+0x150] ;  /* 0x00015004ff047984 */ /* 0x002e620008000c00 */
[----:B------:R-:W-:Y:S01]  /*35a0*/  LOP3.LUT R8, R8, 0x1, RZ, 0x3c, !PT ;  /* 0x0000000108087812 */ /* 0x000fe200078e3cff */
[----:B------:R-:W-:Y:S01]  /*35b0*/  @!PT LDS RZ, [RZ] ;  /* 0x00000000fffff984 */ /* 0x000fe20000000800 */
[----:B------:R-:W-:Y:S01]  /*35c0*/  @!PT LDS RZ, [RZ] ;  /* 0x00000000fffff984 */ /* 0x000fe20000000800 */
[----:B------:R-:W-:Y:S01]  /*35d0*/  @!PT LDS RZ, [RZ] ;  /* 0x00000000fffff984 */ /* 0x000fe20000000800 */
[----:B------:R-:W-:Y:S01]  /*35e0*/  @!PT LDS RZ, [RZ] ;  /* 0x00000000fffff984 */ /* 0x000fe20000000800 */
[----:B------:R2:W-:Y:S06]  /*35f0*/  MEMBAR.ALL.CTA ;  /* 0x0000000000007992 */ /* 0x0005ec0000008000 */
[----:B--2---:R-:W2:Y:S02]  /*3600*/  FENCE.VIEW.ASYNC.S ;  /* 0x00000000000073c6 */ /* 0x004ea40000000000 */
[----:B--2---:R-:W-:Y:S01]  /*3610*/  SYNCS.ARRIVE.TRANS64.RED.A1T0 RZ, [UR5], RZ ;  /* 0x000000ffffff79a7 */ /* 0x004fe20008100405 */
[----:B-1----:R-:W-:-:S13]  /*3620*/  LOP3.LUT P1, RZ, R6, 0x1, RZ, 0xc0, !PT ;  /* 0x0000000106ff7812 */ /* 0x002fda000782c0ff */
[----:B------:R-:W-:Y:S05]  /*3630*/  @P1 BRA `(.L_x_57) ;  /* 0xfffffffc00981947 */ /* 0x000fea000383ffff */
[----:B------:R-:W-:-:S04]  /*3640*/  SHF.L.U32 R0, R3, 0x1f, RZ ;  /* 0x0000001f03007819 */ /* 0x000fc800000006ff */
[----:B------:R-:W1:Y:S02]  /*3650*/  SYNCS.PHASECHK.TRANS64 P0, [UR4+0x118], R0 ;  /* 0x00011800ff0075a7 */ /* 0x000e640008001004 */
[----:B-1----:R-:W-:Y:S05]  /*3660*/  @P0 EXIT ;  /* 0x000000000000094d */ /* 0x002fea0003800000 */
[----:B------:R-:W-:-:S07]  /*3670*/  MOV R0, UR4 ;  /* 0x0000000400007c02 */ /* 0x000fce0008000f00 */
.L_x_58:
[----:B-1----:R-:W-:-:S04]  /*3680*/  SHF.L.U32 R2, R3, 0x1f, RZ ;  /* 0x0000001f03027819 */ /* 0x002fc800000006ff */
[----:B------:R1:W2:Y:S03]  /*3690*/  SYNCS.PHASECHK.TRANS64.TRYWAIT P0, [R0+URZ+0x118], R2 ;  /* 0x00011802000075a7 */ /* 0x0002a600080011ff */
[----:B--2---:R-:W-:Y:S05]  /*36a0*/  @!P0 NANOSLEEP.SYNCS 0x989680 ;  /* 0x009896800000895d */ /* 0x004fea0003900000 */
[----:B------:R-:W2:Y:S02]  /*36b0*/  @!P0 SYNCS.PHASECHK.TRANS64 P0, [R0+URZ+0x118], R2 ;  /* 0x00011802000085a7 */ /* 0x000ea400080010ff */
[----:B--2---:R-:W-:Y:S05]  /*36c0*/  @P0 EXIT ;  /* 0x000000000000094d */ /* 0x004fea0003800000 */
[----:B------:R-:W-:Y:S05]  /*36d0*/  BRA `(.L_x_58) ;  /* 0xfffffffc00e87947 */ /* 0x000fea000383ffff */
.L_x_54:
[----:B------:R-:W-:Y:S05]  /*36e0*/  BRA.U UP4, `(.L_x_59) ;  /* 0x0000000d04907547 */ /* 0x000fea000b800000 */
[----:B------:R-:W1:Y:S01]  /*36f0*/  S2UR UR7, SR_CgaCtaId ;  /* 0x00000000000779c3 */ /* 0x000e620000008800 */
[----:B------:R-:W-:Y:S01]  /*3700*/  UMOV UR4, 0x40 ;  /* 0x0000004000047882 */ /* 0x000fe20000000000 */
[----:B------:R-:W-:Y:S01]  /*3710*/  NOP ;  /* 0x0000000000007918 */ /* 0x000fe20000000000 */
[----:B------:R-:W-:Y:S01]  /*3720*/  UMOV UR6, 0x400 ;  /* 0x0000040000067882 */ /* 0x000fe20000000000 */
[----:B-1----:R-:W-:Y:S02]  /*3730*/  ULEA UR5, UR7, UR4, 0x18 ;  /* 0x0000000407057291 */ /* 0x002fe4000f8ec0ff */
[----:B------:R-:W-:-:S07]  /*3740*/  ULEA UR6, UR7, UR6, 0x18 ;  /* 0x0000000607067291 */ /* 0x000fce000f8ec0ff */
[----:B------:R-:W1:Y:S02]  /*3750*/  LDS.U8 R0, [UR5+0x1c] ;  /* 0x00001c05ff007984 */ /* 0x000e640008000000 */
[----:B-1----:R-:W-:-:S13]  /*3760*/  ISETP.NE.AND P0, PT, R0, RZ, PT ;  /* 0x000000ff0000720c */ /* 0x002fda0003f05270 */
[----:B------:R-:W-:Y:S05]  /*3770*/  @P0 BRA `(.L_x_60) ;  /* 0x0000000000580947 */ /* 0x000fea0003800000 */
[----:B------:R-:W-:-:S13]  /*3780*/  ELECT P0, URZ, PT ;  /* 0x0000000000ff782f */ /* 0x000fda0003800000 */
[----:B------:R-:W-:Y:S05]  /*3790*/  @!P0 BRA `(.L_x_61) ;  /* 0x0000000000608947 */ /* 0x000fea0003800000 */
[----:B------:R-:W-:Y:S01]  /*37a0*/  UMOV UR4, 0x10 ;  /* 0x0000001000047882 */ /* 0x000fe20000000000 */
[----:B------:R-:W-:Y:S01]  /*37b0*/  HFMA2 R0, -RZ, RZ, 0, 5.9604644775390625e-08 ;  /* 0x00000001ff007431 */ /* 0x000fe200000001ff */
[----:B------:R-:W-:-:S03]  /*37c0*/  MOV R3, 0xffff ;  /* 0x0000ffff00037802 */ /* 0x000fc60000000f00 */
[----:B------:R-:W-:Y:S04]  /*37d0*/  DEPBAR.LE SB1, 0x36 ;  /* 0x00009d800000791a */ /* 0x000fe80000000000 */
[----:B------:R-:W1:Y:S02]  /*37e0*/  UTCATOMSWS.FIND_AND_SET.ALIGN UP0, UR4, UR4 ;  /* 0x00000004000475e3 */ /* 0x000e640008000800 */
[----:B-1----:R-:W-:Y:S01]  /*37f0*/  MOV R4, UR4 ;  /* 0x0000000400047c02 */ /* 0x002fe20008000f00 */
[----:B------:R-:W-:Y:S06]  /*3800*/  BRA.U UP0, `(.L_x_62) ;  /* 0x0000000100187547 */ /* 0x000fec000b800000 */
.L_x_63:
[----:B------:R-:W-:Y:S05]  /*3810*/  NANOSLEEP 0x64 ;  /* 0x000000640000795d */ /* 0x000fea0003800000 */
[----:B------:R-:W-:-:S05]  /*3820*/  UMOV UR4, 0x10 ;  /* 0x0000001000047882 */ /* 0x000fca0000000000 */
[----:B------:R-:W-:Y:S04]  /*3830*/  DEPBAR.LE SB1, 0x36 ;  /* 0x00009d800000791a */ /* 0x000fe80000000000 */
[----:B------:R-:W1:Y:S02]  /*3840*/  UTCATOMSWS.FIND_AND_SET.ALIGN UP0, UR4, UR4 ;  /* 0x00000004000475e3 */ /* 0x000e640008000800 */
[----:B-1----:R-:W-:Y:S01]  /*3850*/  MOV R4, UR4 ;  /* 0x0000000400047c02 */ /* 0x002fe20008000f00 */
[----:B------:R-:W-:Y:S05]  /*3860*/  BRA.U !UP0, `(.L_x_63) ;  /* 0xfffffffd08e87547 */ /* 0x000fea000b83ffff */
.L_x_62:
[-C--:B------:R-:W-:Y:S02]  /*3870*/  SHF.L.U32 R3, R3, R4.reuse, RZ ;  /* 0x0000000403037219 */ /* 0x080fe400000006ff */
[----:B------:R-:W-:Y:S01]  /*3880*/  SHF.L.U32 R0, R0, R4, RZ ;  /* 0x0000000400007219 */ /* 0x000fe200000006ff */
[----:B------:R-:W-:Y:S02]  /*3890*/  IMAD.SHL.U32 R4, R4, 0x20, RZ ;  /* 0x0000002004047824 */ /* 0x000fe400078e00ff */
[----:B------:R1:W-:Y:S04]  /*38a0*/  ATOMS.OR RZ, [UR5+0x14], R3 ;  /* 0x00001403ffff798c */ /* 0x0003e8000b000005 */
[----:B------:R1:W-:Y:S04]  /*38b0*/  ATOMS.OR RZ, [UR5+0x18], R0 ;  /* 0x00001800ffff798c */ /* 0x0003e8000b000005 */
[----:B------:R1:W-:Y:S01]  /*38c0*/  STS [UR6+0x160], R4 ;  /* 0x00016004ff007988 */ /* 0x0003e20008000806 */
[----:B------:R-:W-:Y:S05]  /*38d0*/  BRA `(.L_x_61) ;  /* 0x0000000000107947 */ /* 0x000fea0003800000 */
.L_x_60:
[----:B------:R-:W-:Y:S02]  /*38e0*/  MOV R0, 0xffffffff ;  /* 0xffffffff00007802 */ /* 0x000fe40000000f00 */
[----:B------:R-:W-:-:S03]  /*38f0*/  MOV R4, 0x3920 ;  /* 0x0000392000047802 */ /* 0x000fc60000000f00 */
[----:B------:R1:W-:Y:S04]  /*3900*/  STS [UR6+0x160], R0 ;  /* 0x00016000ff007988 */ /* 0x0003e80008000806 */
[----:B-1---5:R-:W-:Y:S05]  /*3910*/  CALL.REL.NOINC `($__internal_1_$__cuda_sm10x_tcgen05_guardrail_trap_phase_invalid_during_alloc) ;  /* 0x0000005000e47944 */ /* 0x022fea0003c00000 */
.L_x_61:
[----:B------:R-:W-:Y:S05]  /*3920*/  WARPSYNC.ALL ;  /* 0x0000000000007948 */ /* 0x000fea0003800000 */
[----:B------:R-:W2:Y:S01]  /*3930*/  S2UR UR4, SR_CgaCtaId ;  /* 0x00000000000479c3 */ /* 0x000ea20000008800 */
[----:B------:R-:W-:Y:S01]  /*3940*/  UMOV UR20, 0x400 ;  /* 0x0000040000147882 */ /* 0x000fe20000000000 */
[----:B------:R-:W-:-:S06]  /*3950*/  NOP ;  /* 0x0000000000007918 */ /* 0x000fcc0000000000 */
[----:B------:R-:W-:Y:S06]  /*3960*/  BAR.ARV 0x6, 0xa0 ;  /* 0x0182800000007b1d */ /* 0x000fec0000002000 */
[----:B------:R-:W3:Y:S01]  /*3970*/  LDCU.64 UR6, c[0x0][0x388] ;  /* 0x00007100ff0677ac */ /* 0x000ee20008000a00 */
[----:B------:R-:W-:Y:S01]  /*3980*/  LOP3.LUT R2, R2, 0xffff, RZ, 0xc0, !PT ;  /* 0x0000ffff02027812 */ /* 0x000fe200078ec0ff */
[----:B------:R-:W-:Y:S01]  /*3990*/  IMAD.MOV.U32 R9, RZ, RZ, 0x1 ;  /* 0x00000001ff097424 */ /* 0x000fe200078e00ff */
[----:B------:R-:W4:Y:S02]  /*39a0*/  LDCU.64 UR8, c[0x0][0x390] ;  /* 0x00007200ff0877ac */ /* 0x000f240008000a00 */
[----:B------:R-:W-:Y:S01]  /*39b0*/  R2UR UR21, R2 ;  /* 0x00000000021572ca */ /* 0x000fe200000e0000 */
[----:B------:R-:W-:-:S02]  /*39c0*/  IMAD.MOV.U32 R8, RZ, RZ, RZ ;  /* 0x000000ffff087224 */ /* 0x000fc400078e00ff */
[----:B-1----:R-:W-:Y:S01]  /*39d0*/  IMAD.MOV.U32 R3, RZ, RZ, RZ ;  /* 0x000000ffff037224 */ /* 0x002fe200078e00ff */
[----:B------:R-:W-:Y:S01]  /*39e0*/  UMOV UR24, URZ ;  /* 0x000000ff00187c82 */ /* 0x000fe20008000000 */
[----:B--2---:R-:W-:Y:S01]  /*39f0*/  ULEA UR20, UR4, UR20, 0x18 ;  /* 0x0000001404147291 */ /* 0x004fe2000f8ec0ff */
[----:B------:R-:W-:Y:S01]  /*3a00*/  UMOV UR19, URZ ;  /* 0x000000ff00137c82 */ /* 0x000fe20008000000 */
[----:B------:R-:W-:Y:S01]  /*3a10*/  UMOV UR32, 0x0 ;  /* 0x0000000000207882 */ /* 0x000fe20000000000 */
[----:B------:R-:W-:Y:S01]  /*3a20*/  UMOV UR33, 0x4110010 ;  /* 0x0411001000217882 */ /* 0x000fe20000000000 */
[----:B------:R-:W-:Y:S01]  /*3a30*/  UMOV UR30, 0x0 ;  /* 0x00000000001e7882 */ /* 0x000fe20000000000 */
[----:B------:R-:W-:Y:S01]  /*3a40*/  UMOV UR31, 0x4110010 ;  /* 0x04110010001f7882 */ /* 0x000fe20000000000 */
[----:B------:R-:W-:Y:S01]  /*3a50*/  UMOV UR28, 0x0 ;  /* 0x00000000001c7882 */ /* 0x000fe20000000000 */
[----:B---3--:R-:W-:Y:S02]  /*3a60*/  UIADD3 UR4, UPT, UPT, UR6, 0x3f, URZ ;  /* 0x0000003f06047890 */ /* 0x008fe4000fffe0ff */
[----:B------:R-:W1:Y:S01]  /*3a70*/  LDS R0, [UR20+0x160] ;  /* 0x00016014ff007984 */ /* 0x000e620008000800 */
[----:B------:R-:W-:-:S02]  /*3a80*/  UIADD3 UR6, UPT, UPT, UR20, 0x1d400, URZ ;  /* 0x0001d40014067890 */ /* 0x000fc4000fffe0ff */
[----:B------:R-:W-:Y:S02]  /*3a90*/  USHF.R.S32.HI UR5, URZ, 0x1f, UR4 ;  /* 0x0000001fff057899 */ /* 0x000fe40008011404 */
[----:B------:R-:W-:Y:S02]  /*3aa0*/  USHF.R.U32.HI UR6, URZ, 0x4, UR6 ;  /* 0x00000004ff067899 */ /* 0x000fe40008011606 */
[----:B------:R-:W-:Y:S02]  /*3ab0*/  ULEA.HI UR4, UR5, UR4, URZ, 0x6 ;  /* 0x0000000405047291 */ /* 0x000fe4000f8f30ff */
[----:B------:R-:W-:Y:S02]  /*3ac0*/  ULOP3.LUT UR23, UR6, 0x3fff, URZ, 0xc0, !UPT ;  /* 0x00003fff06177892 */ /* 0x000fe4000f8ec0ff */
[----:B------:R-:W-:Y:S01]  /*3ad0*/  USHF.R.S32.HI UR4, URZ, 0x6, UR4 ;  /* 0x00000006ff047899 */ /* 0x000fe20008011404 */
[----:B------:R-:W-:Y:S01]  /*3ae0*/  UMOV UR29, 0x4110010 ;  /* 0x04110010001d7882 */ /* 0x000fe20000000000 */
[----:B------:R-:W-:-:S02]  /*3af0*/  UMOV UR26, 0x0 ;  /* 0x00000000001a7882 */ /* 0x000fc40000000000 */
[----:B------:R-:W-:Y:S01]  /*3b00*/  UIMAD UR4, UR4, UR7, URZ ;  /* 0x00000007040472a4 */ /* 0x000fe2000f8e02ff */
[----:B------:R-:W-:-:S03]  /*3b10*/  UMOV UR27, 0x4110010 ;  /* 0x04110010001b7882 */ /* 0x000fc60000000000 */
[----:B----4-:R-:W-:-:S04]  /*3b20*/  UIMAD UR4, UR4, UR8, URZ ;  /* 0x00000008040472a4 */ /* 0x010fc8000f8e02ff */
[----:B------:R-:W-:Y:S02]  /*3b30*/  UIMAD UR9, UR4, UR9, URZ ;  /* 0x00000009040972a4 */ /* 0x000fe4000f8e02ff */
[----:B------:R-:W-:Y:S02]  /*3b40*/  UIADD3 UR4, UPT, UPT, UR20, 0x3400, URZ ;  /* 0x0000340014047890 */ /* 0x000fe4000fffe0ff */
[----:B------:R-:W-:Y:S02]  /*3b50*/  UIADD3 UR35, UPT, UPT, UR9, -0x1, URZ ;  /* 0xffffffff09237890 */ /* 0x000fe4000fffe0ff */
[----:B------:R-:W-:Y:S02]  /*3b60*/  USHF.R.U32.HI UR5, URZ, 0x4, UR4 ;  /* 0x00000004ff057899 */ /* 0x000fe40008011604 */
[----:B------:R-:W-:Y:S02]  /*3b70*/  UIADD3 UR4, UPT, UPT, UR20, 0x118, URZ ;  /* 0x0000011814047890 */ /* 0x000fe4000fffe0ff */
[----:B------:R-:W-:-:S02]  /*3b80*/  ULOP3.LUT UR5, UR5, 0x3fff, URZ, 0xc0, !UPT ;  /* 0x00003fff05057892 */ /* 0x000fc4000f8ec0ff */
[----:B------:R-:W-:Y:S02]  /*3b90*/  UPRMT UR34, URZ, 0x654, UR4 ;  /* 0x00000654ff227896 */ /* 0x000fe40008000004 */
[----:B------:R-:W-:Y:S02]  /*3ba0*/  ULOP3.LUT UR22, UR5, 0x10000, URZ, 0xfc, !UPT ;  /* 0x0001000005167892 */ /* 0x000fe4000f8efcff */
[----:B------:R-:W-:Y:S01]  /*3bb0*/  UISETP.GE.AND UP3, UPT, UR9, 0x1, UPT ;  /* 0x000000010900788c */ /* 0x000fe2000bf66270 */
[C---:B-1----:R-:W-:Y:S01]  /*3bc0*/  VIADD R5, R0.reuse, 0x40 ;  /* 0x0000004000057836 */ /* 0x042fe20000000000 */
[----:B------:R-:W-:-:S04]  /*3bd0*/  LOP3.LUT R4, R0, 0xffff, RZ, 0xc0, !PT ;  /* 0x0000ffff00047812 */ /* 0x000fc800078ec0ff */
[----:B------:R-:W-:-:S05]  /*3be0*/  LOP3.LUT R5, R5, 0xffff, RZ, 0xc0, !PT ;  /* 0x0000ffff05057812 */ /* 0x000fca00078ec0ff */
[----:B------:R1:W-:Y:S02]  /*3bf0*/  STL.64 [R1], R4 ;  /* 0x0000000401007387 */ /* 0x0003e40000100a00 */
.L_x_70:
[----:B-1----:R-:W-:-:S04]  /*3c00*/  SHF.L.U32 R4, R8, 0x1f, RZ ;  /* 0x0000001f08047819 */ /* 0x002fc800000006ff */
[----:B------:R-:W1:Y:S02]  /*3c10*/  SYNCS.PHASECHK.TRANS64.TRYWAIT P0, [UR20+0x110], R4 ;  /* 0x00011004ff0075a7 */ /* 0x000e640008001114 */
[----:B-12-4-:R-:W-:Y:S05]  /*3c20*/  @!P0 BRA `(.L_x_64) ;  /* 0x0000004800b88947 */ /* 0x016fea0003800000 */
.L_x_157:
[----:B-1----:R-:W1:Y:S01]  /*3c30*/  LDS.128 R4, [UR20+0x150] ;  /* 0x00015014ff047984 */ /* 0x002e620008000c00 */
[----:B------:R-:W-:Y:S01]  /*3c40*/  ULEA UR25, UR24, UR20, 0x3 ;  /* 0x0000001418197291 */ /* 0x000fe2000f8e18ff */
[----:B------:R-:W-:Y:S01]  /*3c50*/  SHF.L.U32 R2, R9, 0x1f, RZ ;  /* 0x0000001f09027819 */ /* 0x000fe200000006ff */
[----:B------:R-:W-:Y:S01]  /*3c60*/  @!PT LDS RZ, [RZ] ;  /* 0x00000000fffff984 */ /* 0x000fe20000000800 */
[----:B------:R-:W-:Y:S01]  /*3c70*/  @!PT LDS RZ, [RZ] ;  /* 0x00000000fffff984 */ /* 0x000fe20000000800 */
[----:B------:R-:W-:Y:S01]  /*3c80*/  @!PT LDS RZ, [RZ] ;  /* 0x00000000fffff984 */ /* 0x000fe20000000800 */
[----:B------:R-:W-:Y:S01]  /*3c90*/  @!PT LDS RZ, [RZ] ;  /* 0x00000000fffff984 */ /* 0x000fe20000000800 */
[----:B------:R2:W-:Y:S06]  /*3ca0*/  MEMBAR.ALL.CTA ;  /* 0x0000000000007992 */ /* 0x0005ec0000008000 */
[----:B--2---:R-:W2:Y:S02]  /*3cb0*/  FENCE.VIEW.ASYNC.S ;  /* 0x00000000000073c6 */ /* 0x004ea40000000000 */
[----:B--2---:R-:W-:Y:S01]  /*3cc0*/  SYNCS.ARRIVE.TRANS64.RED.A1T0 RZ, [UR34], RZ ;  /* 0x000000ffffff79a7 */ /* 0x004fe20008100422 */
[----:B------:R-:W2:Y:S01]  /*3cd0*/  SYNCS.PHASECHK.TRANS64.TRYWAIT P0, [UR25+0x130], R2 ;  /* 0x00013002ff0075a7 */ /* 0x000ea20008001119 */
[----:B-1----:R-:W-:Y:S01]  /*3ce0*/  LOP3.LUT P3, RZ, R6, 0x1, RZ, 0xc0, !PT ;  /* 0x0000000106ff7812 */ /* 0x002fe2000786c0ff */
[----:B--2---:R-:W-:-:S12]  /*3cf0*/  @!P0 BRA `(.L_x_65) ;  /* 0x00000048009c8947 */ /* 0x004fd80003800000 */
.L_x_159:
[----:B------:R-:W-:Y:S05]  /*3d00*/  BRA.U !UP3, `(.L_x_66) ;  /* 0x000000010bf87547 */ /* 0x000fea000b800000 */
[----:B-1----:R-:W-:Y:S01]  /*3d10*/  IMAD.U32 R2, RZ, RZ, UR24 ;  /* 0x00000018ff027e24 */ /* 0x002fe2000f8e00ff */
[----:B------:R-:W-:-:S04]  /*3d20*/  ULEA UR4, UR19, UR20, 0x3 ;  /* 0x0000001413047291 */ /* 0x000fc8000f8e18ff */
[----:B------:R-:W-:-:S05]  /*3d30*/  LEA R2, R2, R1, 0x2 ;  /* 0x0000000102027211 */ /* 0x000fca00078e10ff */
[----:B------:R1:W5:Y:S01]  /*3d40*/  LDL R4, [R2] ;  /* 0x0000000002047983 */ /* 0x0003620000100800 */
[----:B------:R-:W-:Y:S01]  /*3d50*/  UPLOP3.LUT UP2, UPT, UPT, UPT, UPT, 0x40, 0x4 ;  /* 0x000000000004789c */ /* 0x000fe20003f4e870 */
[----:B------:R-:W-:Y:S01]  /*3d60*/  UMOV UR17, UR35 ;  /* 0x0000002300117c82 */ /* 0x000fe20008000000 */
[----:B-1----:R-:W-:-:S04]  /*3d70*/  SHF.L.U32 R2, R3, 0x1f, RZ ;  /* 0x0000001f03027819 */ /* 0x002fc800000006ff */
[----:B------:R1:W2:Y:S01]  /*3d80*/  SYNCS.PHASECHK.TRANS64.TRYWAIT P2, [UR4], R2 ;  /* 0x00000002ff0075a7 */ /* 0x0002a20008041104 */
[----:B------:R-:W-:-:S05]  /*3d90*/  UMOV UR4, UR19 ;  /* 0x0000001300047c82 */ /* 0x000fca0008000000 */
.L_x_69:
[----:B------:R-:W-:Y:S01]  /*3da0*/  ULEA UR18, UR4, UR20, 0x3 ;  /* 0x0000001404127291 */ /* 0x000fe2000f8e18ff */
[----:B--234-:R-:W-:Y:S11]  /*3db0*/  @P2 BRA `(.L_x_67) ;  /* 0x00000000000c2947 */ /* 0x01cff60003800000 */
[----:B------:R-:W-:Y:S04]  /*3dc0*/  SHF.L.U32 R5, R3, 0x1f, RZ ;  /* 0x0000001f03057819 */ /* 0x000fe800000006ff */
[----:B------:R-:W2:Y:S02]  /*3dd0*/  SYNCS.PHASECHK.TRANS64.TRYWAIT P0, [UR18], R5 ;  /* 0x00000005ff0075a7 */ /* 0x000ea40008001112 */
[----:B--2---:R-:W-:Y:S05]  /*3de0*/  @!P0 BRA `(.L_x_68) ;  /* 0x0000004800788947 */ /* 0x004fea0003800000 */
.L_x_67:
[----:B------:R-:W-:Y:S01]  /*3df0*/  UISETP.NE.AND UP0, UPT, UR17, URZ, UPT ;  /* 0x000000ff1100728c */ /* 0x000fe2000bf05270 */
[----:B------:R-:W-:Y:S01]  /*3e00*/  PLOP3.LUT P2, PT, PT, PT, PT, 0x80, 0x8 ;  /* 0x000000000008781c */ /* 0x000fe20003f4f070 */
[----:B------:R-:W-:Y:S01]  /*3e10*/  UIADD3 UR5, UPT, UPT, UR4, 0x1, URZ ;  /* 0x0000000104057890 */ /* 0x000fe2000fffe0ff */
[----:B------:R-:W-:Y:S11]  /*3e20*/  ELECT P1, URZ, PT ;  /* 0x0000000000ff782f */ /* 0x000ff60003820000 */
[----:B------:R-:W-:Y:S02]  /*3e30*/  @!UPT UIADD3 URZ, UPT, UPT, URZ, URZ, URZ ;  /* 0x000000fffffff290 */ /* 0x000fe4000fffe0ff */
[C---:B-----5:R-:W-:Y:S01]  /*3e40*/  @P1 R2UR.BROADCAST UR8, R4.reuse ;  /* 0x00000000040812ca */ /* 0x060fe200008e0000 */
[----:B------:R-:W-:Y:S01]  /*3e50*/  UISETP.NE.AND UP1, UPT, UR5, 0xd, UPT ;  /* 0x0000000d0500788c */ /* 0x000fe2000bf25270 */
[----:B------:R-:W-:Y:S01]  /*3e60*/  PLOP3.LUT P0, PT, PT, PT, UP0, 0x80, 0x8 ;  /* 0x000000000008781c */ /* 0x000fe20003f0f008 */
[----:B------:R-:W-:Y:S02]  /*3e70*/  ULEA UR10, UR4, UR23, 0x9 ;  /* 0x00000017040a7291 */ /* 0x000fe4000f8e48ff */
[----:B------:R-:W-:Y:S02]  /*3e80*/  USEL UR6, URZ, 0x1, UP1 ;  /* 0x00000001ff067887 */ /* 0x000fe40008800000 */
[----:B------:R-:W-:Y:S02]  /*3e90*/  USEL UR19, UR5, URZ, UP1 ;  /* 0x000000ff05137287 */ /* 0x000fe40008800000 */
[----:B------:R-:W-:Y:S02]  /*3ea0*/  ULEA UR14, UR4, UR22, 0x9 ;  /* 0x00000016040e7291 */ /* 0x000fe4000f8e48ff */
[----:B------:R-:W-:Y:S01]  /*3eb0*/  @UP0 ULEA UR5, UR19, UR20, 0x3 ;  /* 0x0000001413050291 */ /* 0x000fe2000f8e18ff */
[----:B------:R-:W-:Y:S01]  /*3ec0*/  LOP3.LUT R3, R3, UR6, RZ, 0x3c, !PT ;  /* 0x0000000603037c12 */ /* 0x000fe2000f8e3cff */
[----:B------:R-:W-:Y:S02]  /*3ed0*/  UIADD3 UR6, UPT, UPT, UR10, 0x80, URZ ;  /* 0x000000800a067890 */ /* 0x000fe4000fffe0ff */
[----:B------:R-:W-:Y:S01]  /*3ee0*/  UIADD3 UR4, UPT, UPT, UR14, 0x2, URZ ;  /* 0x000000020e047890 */ /* 0x000fe2000fffe0ff */
[----:B-1----:R-:W-:Y:S01]  /*3ef0*/  @P0 SHF.L.U32 R2, R3, 0x1f, RZ ;  /* 0x0000001f03020819 */ /* 0x002fe200000006ff */
[----:B------:R-:W-:Y:S01]  /*3f00*/  UIADD3 UR12, UPT, UPT, UR10, 0x100, URZ ;  /* 0x000001000a0c7890 */ /* 0x000fe2000fffe0ff */
[----:B------:R-:W-:Y:S02]  /*3f10*/  UMOV UR11, 0x40004040 ;  /* 0x40004040000b7882 */ /* 0x000fe40000000000 */
[----:B------:R3:W4:Y:S01]  /*3f20*/  @P0 SYNCS.PHASECHK.TRANS64.TRYWAIT P2, [UR5], R2 ;  /* 0x00000002ff0005a7 */ /* 0x0007220008041105 */
[----:B------:R-:W-:Y:S11]  /*3f30*/  ELECT P0, URZ, PT ;  /* 0x0000000000ff782f */ /* 0x000ff60003800000 */
[----:B------:R-:W-:Y:S02]  /*3f40*/  @!UPT UIADD3 URZ, UPT, UPT, URZ, URZ, URZ ;  /* 0x000000fffffff290 */ /* 0x000fe4000fffe0ff */
[C---:B------:R-:W-:Y:S02]  /*3f50*/  @P0 R2UR.BROADCAST UR16, R4.reuse ;  /* 0x00000000041002ca */ /* 0x040fe400008e0000 */
[----:B------:R-:W-:Y:S01]  /*3f60*/  ELECT P0, URZ, PT ;  /* 0x0000000000ff782f */ /* 0x000fe20003800000 */
[----:B------:R-:W-:Y:S01]  /*3f70*/  UMOV UR15, 0x40004040 ;  /* 0x40004040000f7882 */ /* 0x000fe20000000000 */
[----:B------:R-:W-:Y:S01]  /*3f80*/  UMOV UR7, 0x40004040 ;  /* 0x4000404000077882 */ /* 0x000fe20000000000 */
[----:B------:R1:W-:Y:S01]  /*3f90*/  UTCHMMA gdesc[UR14], gdesc[UR10], tmem[UR8], tmem[UR32], idesc[UR33], UP2 ;  /* 0x00ff200a0e0075ea */ /* 0x0003e20009000008 */
[----:B------:R-:W-:Y:S01]  /*3fa0*/  UPLOP3.LUT UP2, UPT, UPT, UPT, UPT, 0x80, 0x8 ;  /* 0x000000000008789c */ /* 0x000fe20003f4f070 */
[----:B------:R-:W-:Y:S01]  /*3fb0*/  UMOV UR5, 0x40004040 ;  /* 0x4000404000057882 */ /* 0x000fe20000000000 */
[----:B------:R-:W-:Y:S01]  /*3fc0*/  UMOV UR13, 0x40004040 ;  /* 0x40004040000d7882 */ /* 0x000fe20000000000 */
[----:B------:R-:W-:Y:S04]  /*3fd0*/  UMOV UR9, 0x40004040 ;  /* 0x4000404000097882 */ /* 0x000fe80000000000 */
[----:B------:R2:W-:Y:S01]  /*3fe0*/  UTCHMMA gdesc[UR4], gdesc[UR6], tmem[UR16], tmem[UR30], idesc[UR31], UPT ;  /* 0x00ff1e06040075ea */ /* 0x0005e2000b800010 */
[----:B-1----:R-:W-:Y:S01]  /*3ff0*/  UIADD3 UR8, UPT, UPT, UR14, 0x4, URZ ;  /* 0x000000040e087890 */ /* 0x002fe2000fffe0ff */
[C---:B------:R-:W-:Y:S02]  /*4000*/  @P0 R2UR.BROADCAST UR15, R4.reuse ;  /* 0x00000000040f02ca */ /* 0x040fe400008e0000 */
[----:B------:R-:W-:Y:S01]  /*4010*/  ELECT P0, URZ, PT ;  /* 0x0000000000ff782f */ /* 0x000fe20003800000 */
[----:B------:R-:W-:Y:S02]  /*4020*/  UIADD3 UR10, UPT, UPT, UR10, 0x180, URZ ;  /* 0x000001800a0a7890 */ /* 0x000fe4000fffe0ff */
[----:B--2---:R-:W-:Y:S10]  /*4030*/  UIADD3 UR6, UPT, UPT, UR14, 0x6, URZ ;  /* 0x000000060e067890 */ /* 0x004ff4000fffe0ff */
[----:B------:R-:W-:Y:S01]  /*4040*/  @P0 R2UR.BROADCAST UR14, R4 ;  /* 0x00000000040e02ca */ /* 0x000fe200008e0000 */
[----:B------:R-:W-:Y:S02]  /*4050*/  UIADD3 UR5, UPT, UPT, UR18, 0x68, URZ ;  /* 0x0000006812057890 */ /* 0x000fe4000fffe0ff */
[----:B------:R-:W-:Y:S01]  /*4060*/  UIADD3 UR4, UPT, UPT, UR17, 0x1, URZ ;  /* 0x0000000111047890 */ /* 0x000fe2000fffe0ff */
[----:B------:R1:W-:Y:S03]  /*4070*/  UTCHMMA gdesc[UR8], gdesc[UR12], tmem[UR15], tmem[UR28], idesc[UR29], UPT ;  /* 0x00ff1c0c080075ea */ /* 0x0003e6000b80000f */
[----:B------:R-:W-:Y:S03]  /*4080*/  UISETP.GT.U32.AND UP0, UPT, UR4, 0x1, UPT ;  /* 0x000000010400788c */ /* 0x000fe6000bf04070 */
[----:B------:R-:W-:Y:S03]  /*4090*/  UMOV UR4, UR19 ;  /* 0x0000001300047c82 */ /* 0x000fe60008000000 */
[----:B------:R3:W-:Y:S01]  /*40a0*/  UTCHMMA gdesc[UR6], gdesc[UR10], tmem[UR14], tmem[UR26], idesc[UR27], UPT ;  /* 0x00ff1a0a060075ea */ /* 0x0007e2000b80000e */
[----:B------:R3:W-:Y:S01]  /*40b0*/  UTCBAR.MULTICAST [UR5], URZ, UR21 ;  /* 0x000000ff050073e9 */ /* 0x0007e20008000815 */
[----:B-1----:R-:W-:Y:S07]  /*40c0*/  UIADD3 UR8, UPT, UPT, UR17, -0x1, URZ ;  /* 0xffffffff11087890 */ /* 0x002fee000fffe0ff */
[----:B------:R-:W-:Y:S01]  /*40d0*/  UMOV UR17, UR8 ;  /* 0x0000000800117c82 */ /* 0x000fe20008000000 */
[----:B------:R-:W-:Y:S05]  /*40e0*/  BRA.U UP0, `(.L_x_69) ;  /* 0xfffffffd002c7547 */ /* 0x000fea000b83ffff */
.L_x_66:
[----:B------:R-:W-:Y:S01]  /*40f0*/  UIADD3 UR4, UPT, UPT, UR24, 0x1, URZ ;  /* 0x0000000118047890 */ /* 0x000fe2000fffe0ff */
[----:B------:R-:W-:Y:S01]  /*4100*/  LOP3.LUT R8, R8, 0x1, RZ, 0x3c, !PT ;  /* 0x0000000108087812 */ /* 0x000fe200078e3cff */
[----:B---3--:R-:W-:Y:S02]  /*4110*/  UIADD3 UR5, UPT, UPT, UR25, 0x120, URZ ;  /* 0x0000012019057890 */ /* 0x008fe4000fffe0ff */
[----:B------:R-:W-:-:S04]  /*4120*/  UISETP.NE.AND UP0, UPT, UR4, 0x2, UPT ;  /* 0x000000020400788c */ /* 0x000fc8000bf05270 */
[----:B------:R-:W-:Y:S02]  /*4130*/  USEL UR6, URZ, 0x1, UP0 ;  /* 0x00000001ff067887 */ /* 0x000fe40008000000 */
[----:B------:R-:W-:Y:S01]  /*4140*/  USEL UR24, UR4, URZ, UP0 ;  /* 0x000000ff04187287 */ /* 0x000fe20008000000 */
[----:B------:R2:W-:Y:S03]  /*4150*/  UTCBAR [UR5], URZ ;  /* 0x000000ff050073e9 */ /* 0x0005e600080000ff */
[----:B------:R-:W-:Y:S01]  /*4160*/  LOP3.LUT R9, R9, UR6, RZ, 0x3c, !PT ;  /* 0x0000000609097c12 */ /* 0x000fe2000f8e3cff */
[----:B------:R-:W-:Y:S07]  /*4170*/  @P3 BRA `(.L_x_70) ;  /* 0xfffffff800a03947 */ /* 0x000fee000383ffff */
[----:B------:R-:W3:Y:S01]  /*4180*/  S2UR UR6, SR_CgaCtaId ;  /* 0x00000000000679c3 */ /* 0x000ee20000008800 */
[----:B------:R-:W-:Y:S01]  /*4190*/  ELECT P0, URZ, PT ;  /* 0x0000000000ff782f */ /* 0x000fe20003800000 */
[----:B-1----:R-:W-:Y:S01]  /*41a0*/  IMAD.MOV.U32 R2, RZ, RZ, 0x1 ;  /* 0x00000001ff027424 */ /* 0x002fe200078e00ff */
[----:B------:R-:W-:Y:S01]  /*41b0*/  UIADD3 UR20, UPT, UPT, UR20, 0x130, URZ ;  /* 0x0000013014147890 */ /* 0x000fe2000fffe0ff */
[----:B------:R-:W-:Y:S01]  /*41c0*/  SHF.L.U32 R3, R9, 0x1f, RZ ;  /* 0x0000001f09037819 */ /* 0x000fe200000006ff */
[----:B------:R-:W-:-:S03]  /*41d0*/  UMOV UR4, 0x40 ;  /* 0x0000004000047882 */ /* 0x000fc60000000000 */
[----:B------:R-:W-:Y:S01]  /*41e0*/  UVIRTCOUNT.DEALLOC.SMPOOL 0x80 ;  /* 0x000000800000784c */ /* 0x000fe20000000000 */
[----:B---3--:R-:W-:Y:S02]  /*41f0*/  ULEA UR6, UR6, UR4, 0x18 ;  /* 0x0000000406067291 */ /* 0x008fe4000f8ec0ff */
[----:B------:R-:W-:-:S07]  /*4200*/  ULEA UR4, UR24, UR20, 0x3 ;  /* 0x0000001418047291 */ /* 0x000fce000f8e18ff */
[----:B------:R1:W-:Y:S02]  /*4210*/  @P0 STS.U8 [UR6+0x1c], R2 ;  /* 0x00001c02ff000988 */ /* 0x0003e40008000006 */
[----:B------:R-:W3:Y:S02]  /*4220*/  SYNCS.PHASECHK.TRANS64.TRYWAIT P0, [UR4], R3 ;  /* 0x00000003ff0075a7 */ /* 0x000ee40008001104 */
[----:B-1-3--:R-:W-:Y:S05]  /*4230*/  @!P0 BRA `(.L_x_71) ;  /* 0x00000044007c8947 */ /* 0x00afea0003800000 */
.L_x_162:
[----:B------:R-:W-:-:S04]  /*4240*/  UIADD3 UR4, UPT, UPT, UR24, 0x1, URZ ;  /* 0x0000000118047890 */ /* 0x000fc8000fffe0ff */
[----:B------:R-:W-:-:S04]  /*4250*/  UISETP.NE.AND UP0, UPT, UR4, 0x2, UPT ;  /* 0x000000020400788c */ /* 0x000fc8000bf05270 */
[----:B--2---:R-:W-:Y:S02]  /*4260*/  USEL UR5, URZ, 0x1, UP0 ;  /* 0x00000001ff057887 */ /* 0x004fe40008000000 */
[----:B------:R-:W-:-:S04]  /*4270*/  USEL UR4, UR4, URZ, UP0 ;  /* 0x000000ff04047287 */ /* 0x000fc80008000000 */
[----:B------:R-:W-:Y:S01]  /*4280*/  ULEA UR4, UR4, UR20, 0x3 ;  /* 0x0000001404047291 */ /* 0x000fe2000f8e18ff */
[----:B-1----:R-:W-:-:S04]  /*4290*/  LOP3.LUT R3, R9, UR5, RZ, 0x3c, !PT ;  /* 0x0000000509037c12 */ /* 0x002fc8000f8e3cff */
[----:B------:R-:W-:-:S04]  /*42a0*/  SHF.L.U32 R3, R3, 0x1f, RZ ;  /* 0x0000001f03037819 */ /* 0x000fc800000006ff */
[----:B------:R-:W1:Y:S02]  /*42b0*/  SYNCS.PHASECHK.TRANS64.TRYWAIT P0, [UR4], R3 ;  /* 0x00000003ff0075a7 */ /* 0x000e640008001104 */
[----:B-1----:R-:W-:Y:S05]  /*42c0*/  @!P0 BRA `(.L_x_72) ;  /* 0x0000004400708947 */ /* 0x002fea0003800000 */
.L_x_164:
[----:B------:R-:W-:Y:S01]  /*42d0*/  NOP ;  /* 0x0000000000007918 */ /* 0x000fe20000000000 */
[----:B-1----:R-:W1:Y:S01]  /*42e0*/  LDS R2, [UR6+0x14] ;  /* 0x00001406ff027984 */ /* 0x002e620008000800 */
[----:B------:R-:W-:Y:S01]  /*42f0*/  LOP3.LUT R3, R0, 0xffff, RZ, 0xc0, !PT ;  /* 0x0000ffff00037812 */ /* 0x000fe200078ec0ff */
[----:B------:R-:W-:-:S03]  /*4300*/  IMAD.MOV.U32 R0, RZ, RZ, 0xffff ;  /* 0x0000ffffff007424 */ /* 0x000fc600078e00ff */
[----:B------:R-:W-:-:S04]  /*4310*/  SHF.R.U32.HI R3, RZ, 0x5, R3 ;  /* 0x00000005ff037819 */ /* 0x000fc80000011603 */
[----:B------:R-:W-:-:S04]  /*4320*/  SHF.L.U32 R0, R0, R3, RZ ;  /* 0x0000000300007219 */ /* 0x000fc800000006ff */
[----:B-1----:R-:W-:-:S04]  /*4330*/  LOP3.LUT R2, R2, R0, RZ, 0xc0, !PT ;  /* 0x0000000002027212 */ /* 0x002fc800078ec0ff */
[----:B------:R-:W-:Y:S01]  /*4340*/  ISETP.NE.AND P0, PT, R2, R0, PT ;  /* 0x000000000200720c */ /* 0x000fe20003f05270 */
[----:B------:R-:W-:-:S05]  /*4350*/  IMAD.MOV.U32 R2, RZ, RZ, 0x1 ;  /* 0x00000001ff027424 */ /* 0x000fca00078e00ff */
[----:B------:R-:W-:-:S07]  /*4360*/  SHF.L.U32 R2, R2, R3, RZ ;  /* 0x0000000302027219 */ /* 0x000fce00000006ff */
[----:B------:R-:W-:Y:S05]  /*4370*/  @P0 BRA `(.L_x_73) ;  /* 0x00000000005c0947 */ /* 0x000fea0003800000 */
[----:B------:R-:W1:Y:S02]  /*4380*/  LDS R3, [UR6+0x18] ;  /* 0x00001806ff037984 */ /* 0x000e640008000800 */
[----:B-1----:R-:W-:-:S04]  /*4390*/  LOP3.LUT R3, R3, R2, RZ, 0xc0, !PT ;  /* 0x0000000203037212 */ /* 0x002fc800078ec0ff */
[----:B------:R-:W-:-:S13]  /*43a0*/  ISETP.NE.AND P0, PT, R3, R2, PT ;  /* 0x000000020300720c */ /* 0x000fda0003f05270 */
[----:B------:R-:W-:Y:S05]  /*43b0*/  @P0 BRA `(.L_x_74) ;  /* 0x0000000000400947 */ /* 0x000fea0003800000 */
[----:B------:R-:W-:Y:S01]  /*43c0*/  R2UR UR4, R0 ;  /* 0x00000000000472ca */ /* 0x000fe200000e0000 */
[----:B------:R-:W1:Y:S01]  /*43d0*/  S2R R3, SR_LANEID ;  /* 0x0000000000037919 */ /* 0x000e620000000000 */
[----:B------:R-:W-:-:S04]  /*43e0*/  LOP3.LUT R2, RZ, R2, RZ, 0x33, !PT ;  /* 0x00000002ff027212 */ /* 0x000fc800078e33ff */
[----:B------:R-:W2:Y:S07]  /*43f0*/  REDUX UR7, R2 ;  /* 0x00000000020773c4 */ /* 0x000eae0000000000 */
[----:B------:R-:W-:-:S03]  /*4400*/  ULOP3.LUT UR5, URZ, UR4, URZ, 0x33, !UPT ;  /* 0x00000004ff057292 */ /* 0x000fc6000f8e33ff */
[----:B------:R-:W-:Y:S02]  /*4410*/  VOTEU.ANY UR4, UPT, PT ;  /* 0x0000000000047886 */ /* 0x000fe400038e0100 */
[----:B------:R-:W-:Y:S01]  /*4420*/  UFLO.U32 UR4, UR4 ;  /* 0x00000004000472bd */ /* 0x000fe200080e0000 */
[----:B------:R-:W-:-:S04]  /*4430*/  IMAD.U32 R0, RZ, RZ, UR5 ;  /* 0x00000005ff007e24 */ /* 0x000fc8000f8e00ff */
[----:B------:R2:W3:Y:S02]  /*4440*/  REDUX UR8, R0 ;  /* 0x00000000000873c4 */ /* 0x0004e40000000000 */
[----:B------:R1:W-:Y:S02]  /*4450*/  UTCATOMSWS.AND URZ, UR5 ;  /* 0x0000000500ff79e3 */ /* 0x0003e40008000000 */
[----:B-1----:R-:W-:Y:S01]  /*4460*/  ISETP.EQ.U32.AND P0, PT, R3, UR4, PT ;  /* 0x0000000403007c0c */ /* 0x002fe2000bf02070 */
[----:B--2---:R-:W-:Y:S02]  /*4470*/  IMAD.U32 R0, RZ, RZ, UR7 ;  /* 0x00000007ff007e24 */ /* 0x004fe4000f8e00ff */
[----:B---3--:R-:W-:-:S10]  /*4480*/  IMAD.U32 R2, RZ, RZ, UR8 ;  /* 0x00000008ff027e24 */ /* 0x008fd4000f8e00ff */
[----:B------:R1:W-:Y:S04]  /*4490*/  @P0 ATOMS.AND RZ, [UR6+0x14], R2 ;  /* 0x00001402ffff098c */ /* 0x0003e8000a800006 */
[----:B------:R1:W-:Y:S01]  /*44a0*/  @P0 ATOMS.AND RZ, [UR6+0x18], R0 ;  /* 0x00001800ffff098c */ /* 0x0003e2000a800006 */
[----:B------:R-:W-:Y:S05]  /*44b0*/  BRA `(.L_x_75) ;  /* 0x0000000000147947 */ /* 0x000fea0003800000 */
.L_x_74:
[----:B------:R-:W-:Y:S02]  /*44c0*/  MOV R2, 0x44e0 ;  /* 0x000044e000027802 */ /* 0x000fe40000000f00 */
[----:B----45:R-:W-:Y:S05]  /*44d0*/  CALL.REL.NOINC `($__internal_0_$__cuda_sm10x_tcgen05_guardrail_trap_col_being_dealloced_not_returned_by_alloc) ;  /* 0x0000004400e87944 */ /* 0x030fea0003c00000 */
[----:B------:R-:W-:Y:S05]  /*44e0*/  BRA `(.L_x_75) ;  /* 0x0000000000087947 */ /* 0x000fea0003800000 */
.L_x_73:
[----:B------:R-:W-:Y:S02]  /*44f0*/  MOV R2, 0x4510 ;  /* 0x0000451000027802 */ /* 0x000fe40000000f00 */
[----:B----45:R-:W-:Y:S05]  /*4500*/  CALL.REL.NOINC `($__internal_2_$__cuda_sm10x_tcgen05_guardrail_trap_unallocated_columns_being_dealloced) ;  /* 0x0000004400f47944 */ /* 0x030fea0003c00000 */
.L_x_75:
[----:B------:R-:W-:Y:S01]  /*4510*/  NOP ;  /* 0x0000000000007918 */ /* 0x000fe20000000000 */
[----:B------:R-:W-:Y:S05]  /*4520*/  EXIT ;  /* 0x000000000000794d */ /* 0x000fea0003800000 */
.L_x_59:
[----:B------:R-:W-:-:S09]  /*4530*/  UISETP.NE.OR UP0, UPT, UR18, 0x3, !UP3 ;  /* 0x000000031200788c */ /* 0x000fd2000df05670 */
[----:B------:R-:W-:Y:S05]  /*4540*/  BRA.U UP0, `(.L_x_76) ;  /* 0x0000001100847547 */ /* 0x000fea000b800000 */
[----:B------:R-:W1:Y:S01]  /*4550*/  LDCU.64 UR4, c[0x0][0x988] ;  /* 0x00013100ff0477ac */ /* 0x000e620008000a00 */
[----:B------:R-:W2:Y:S01]  /*4560*/  S2UR UR6, SR_CgaCtaId ;  /* 0x00000000000679c3 */ /* 0x000ea20000008800 */
[----:B------:R-:W-:Y:S01]  /*4570*/  R2UR UR36, R44 ;  /* 0x000000002c2472ca */ /* 0x000fe200000e0000 */
[----:B------:R-:W-:Y:S01]  /*4580*/  HFMA2 R9, -RZ, RZ, 0, 0 ;  /* 0x00000000ff097431 */ /* 0x000fe200000001ff */
[----:B------:R-:W3:Y:S01]  /*4590*/  LDCU UR30, c[0x0][0x370] ;  /* 0x00006e00ff1e77ac */ /* 0x000ee20008000800 */
[----:B------:R-:W-:Y:S01]  /*45a0*/  R2UR UR31, R45 ;  /* 0x000000002d1f72ca */ /* 0x000fe200000e0000 */
[----:B------:R-:W-:Y:S01]  /*45b0*/  IMAD.MOV.U32 R10, RZ, RZ, 0x1 ;  /* 0x00000001ff0a7424 */ /* 0x000fe200078e00ff */
[----:B------:R-:W4:Y:S02]  /*45c0*/  LDCU.128 UR32, c[0x0][0xc10] ;  /* 0x00018200ff2077ac */ /* 0x000f240008000c00 */
[----:B------:R-:W3:Y:S01]  /*45d0*/  LDC.64 R12, c[0x0][0x348] ;  /* 0x0000d200ff0c7b82 */ /* 0x000ee20000000a00 */
[----:B------:R-:W-:Y:S01]  /*45e0*/  IMAD.MOV.U32 R3, RZ, RZ, 0x1000 ;  /* 0x00001000ff037424 */ /* 0x000fe200078e00ff */
[----:B------:R-:W4:Y:S01]  /*45f0*/  LDCU UR27, c[0x0][0x374] ;  /* 0x00006e80ff1b77ac */ /* 0x000f220008000800 */
[----:B------:R-:W3:Y:S01]  /*4600*/  LDCU.64 UR28, c[0x0][0x990] ;  /* 0x00013200ff1c77ac */ /* 0x000ee20008000a00 */
[----:B------:R-:W3:Y:S01]  /*4610*/  LDCU UR17, c[0x0][0xc0c] ;  /* 0x00018180ff1177ac */ /* 0x000ee20008000800 */
[----:B-1----:R-:W-:Y:S01]  /*4620*/  UISETP.NE.U32.AND UP0, UPT, UR4, URZ, UPT ;  /* 0x000000ff0400728c */ /* 0x002fe2000bf05070 */
[----:B------:R-:W1:Y:S01]  /*4630*/  LDCU.128 UR40, c[0x0][0xa80] ;  /* 0x00015000ff2877ac */ /* 0x000e620008000c00 */
[----:B------:R-:W1:Y:S01]  /*4640*/  LDCU UR50, c[0x0][0xc20] ;  /* 0x00018400ff3277ac */ /* 0x000e620008000800 */
[----:B------:R-:W1:Y:S01]  /*4650*/  LDCU UR4, c[0x0][0xc30] ;  /* 0x00018600ff0477ac */ /* 0x000e620008000800 */
[----:B------:R-:W1:Y:S01]  /*4660*/  LDCU.128 UR44, c[0x0][0xa90] ;  /* 0x00015200ff2c77ac */ /* 0x000e620008000c00 */
[----:B------:R-:W-:Y:S01]  /*4670*/  UMOV UR24, 0x400 ;  /* 0x0000040000187882 */ /* 0x000fe20000000000 */
[----:B----4-:R-:W-:-:S02]  /*4680*/  UIMAD.WIDE.U32 UR8, UR27, UR35, URZ ;  /* 0x000000231b0872a5 */ /* 0x010fc4000f8e00ff */
[----:B--2---:R-:W-:Y:S02]  /*4690*/  ULEA UR24, UR6, UR24, 0x18 ;  /* 0x0000001806187291 */ /* 0x004fe4000f8ec0ff */
[----:B---3--:R-:W-:Y:S02]  /*46a0*/  UIMAD.WIDE.U32 UR6, UR30, UR32, URZ ;  /* 0x000000201e0672a5 */ /* 0x008fe4000f8e00ff */
[----:B------:R-:W-:Y:S02]  /*46b0*/  USEL UR49, URZ, 0x1, UP5 ;  /* 0x00000001ff317887 */ /* 0x000fe4000a800000 */
[----:B------:R-:W-:Y:S02]  /*46c0*/  UISETP.NE.AND.EX UP5, UPT, UR5, URZ, UPT, UP0 ;  /* 0x000000ff0500728c */ /* 0x000fe4000bfa5300 */
[----:B------:R-:W-:Y:S02]  /*46d0*/  UISETP.NE.U32.AND UP6, UPT, UR28, URZ, UPT ;  /* 0x000000ff1c00728c */ /* 0x000fe4000bfc5070 */
[----:B------:R-:W-:-:S02]  /*46e0*/  UIADD3 UR37, UPT, UPT, UR24, 0x118, URZ ;  /* 0x0000011818257890 */ /* 0x000fc4000fffe0ff */
[----:B------:R-:W-:Y:S02]  /*46f0*/  UISETP.NE.AND UP0, UPT, UR39, 0x1, UPT ;  /* 0x000000012700788c */ /* 0x000fe4000bf05270 */
[----:B------:R-:W-:Y:S02]  /*4700*/  UISETP.GE.AND UP2, UPT, UR39, 0x1, UPT ;  /* 0x000000012700788c */ /* 0x000fe4000bf46270 */
[----:B------:R-:W-:Y:S01]  /*4710*/  UISETP.NE.AND UP0, UPT, UR17, 0x1, UPT ;  /* 0x000000011100788c */ /* 0x000fe2000bf05270 */
[----:B------:R-:W-:Y:S01]  /*4720*/  UMOV UR6, UR7 ;  /* 0x0000000700067c82 */ /* 0x000fe20008000000 */
[----:B------:R-:W-:Y:S01]  /*4730*/  UMOV UR38, UR9 ;  /* 0x0000000900267c82 */ /* 0x000fe20008000000 */
[----:B------:R-:W-:Y:S02]  /*4740*/  UISETP.NE.AND UP2, UPT, UR34, 0x1, UPT ;  /* 0x000000012200788c */ /* 0x000fe4000bf45270 */
[----:B-1----:R-:W-:Y:S01]  /*4750*/  UISETP.NE.AND UP0, UPT, UR40, 0x1, UPT ;  /* 0x000000012800788c */ /* 0x002fe2000bf05270 */
[----:B------:R-:W-:Y:S01]  /*4760*/  UMOV UR26, URZ ;  /* 0x000000ff001a7c82 */ /* 0x000fe20008000000 */
[----:B------:R-:W1:Y:S01]  /*4770*/  LDCU UR51, c[0x0][0xaa0] ;  /* 0x00015400ff3377ac */ /* 0x000e620008000800 */
[----:B------:R-:W-:Y:S01]  /*4780*/  UPLOP3.LUT UP4, UPT, UPT, UPT, UPT, 0x40, 0x4 ;  /* 0x000000000004789c */ /* 0x000fe20003f8e870 */
[----:B------:R-:W2:Y:S01]  /*4790*/  LDCU.64 UR18, c[0x0][0xc28] ;  /* 0x00018500ff1277ac */ /* 0x000ea20008000a00 */
[----:B------:R-:W-:-:S02]  /*47a0*/  UISETP.NE.AND.EX UP6, UPT, UR29, URZ, UPT, UP6 ;  /* 0x000000ff1d00728c */ /* 0x000fc4000bfc5360 */
[----:B------:R-:W-:Y:S02]  /*47b0*/  UPRMT UR37, URZ, 0x654, UR37 ;  /* 0x00000654ff257896 */ /* 0x000fe40008000025 */
[----:B------:R-:W-:Y:S02]  /*47c0*/  USHF.R.U32.HI UR48, URZ, UR33, UR6 ;  /* 0x00000021ff307299 */ /* 0x000fe40008011606 */
[----:B------:R-:W-:Y:S02]  /*47d0*/  USHF.R.U32.HI UR38, URZ, UR50, UR38 ;  /* 0x00000032ff267299 */ /* 0x000fe40008011626 */
[----:B------:R-:W-:Y:S02]  /*47e0*/  UISETP.NE.AND UP3, UPT, UR4, 0x1, UPT ;  /* 0x000000010400788c */ /* 0x000fe4000bf65270 */
[----:B------:R-:W-:Y:S02]  /*47f0*/  UISETP.NE.AND UP2, UPT, UR43, 0x1, UPT ;  /* 0x000000012b00788c */ /* 0x000fe4000bf45270 */
[----:B------:R-:W-:-:S11]  /*4800*/  UISETP.NE.AND UP0, UPT, UR46, 0x1, UPT ;  /* 0x000000012e00788c */ /* 0x000fd6000bf05270 */
.L_x_85:
[----:B------:R-:W-:Y:S04]  /*4810*/  SHF.L.U32 R2, R9, 0x1f, RZ ;  /* 0x0000001f09027819 */ /* 0x000fe800000006ff */
[----:B---3--:R-:W3:Y:S02]  /*4820*/  SYNCS.PHASECHK.TRANS64.TRYWAIT P0, [UR24+0x110], R2 ;  /* 0x00011002ff0075a7 */ /* 0x008ee40008001118 */
[----:B---3--:R-:W-:Y:S05]  /*4830*/  @!P0 BRA `(.L_x_77) ;  /* 0x00000040002c8947 */ /* 0x008fea0003800000 */
.L_x_166:
[----:B------:R-:W4:Y:S01]  /*4840*/  LDS.128 R4, [UR24+0x150] ;  /* 0x00015018ff047984 */ /* 0x000f220008000c00 */
[----:B------:R-:W-:Y:S01]  /*4850*/  UISETP.GE.AND UP0, UPT, UR39, 0x1, UPT ;  /* 0x000000012700788c */ /* 0x000fe2000bf06270 */
[----:B------:R-:W-:Y:S01]  /*4860*/  @!PT LDS RZ, [RZ] ;  /* 0x00000000fffff984 */ /* 0x000fe20000000800 */
[----:B------:R-:W-:Y:S01]  /*4870*/  @!PT LDS RZ, [RZ] ;  /* 0x00000000fffff984 */ /* 0x000fe20000000800 */
[----:B------:R-:W-:Y:S01]  /*4880*/  @!PT LDS RZ, [RZ] ;  /* 0x00000000fffff984 */ /* 0x000fe20000000800 */
[----:B------:R-:W-:Y:S01]  /*4890*/  @!PT LDS RZ, [RZ] ;  /* 0x00000000fffff984 */ /* 0x000fe20000000800 */
[----:B------:R1:W-:Y:S06]  /*48a0*/  MEMBAR.ALL.CTA ;  /* 0x0000000000007992 */ /* 0x0003ec0000008000 */
[----:B-1----:R-:W1:Y:S02]  /*48b0*/  FENCE.VIEW.ASYNC.S ;  /* 0x00000000000073c6 */ /* 0x002e640000000000 */
[----:B-1----:R-:W-:Y:S01]  /*48c0*/  SYNCS.ARRIVE.TRANS64.RED.A1T0 RZ, [UR37], RZ ;  /* 0x000000ffffff79a7 */ /* 0x002fe20008100425 */
[----:B----4-:R-:W-:Y:S11]  /*48d0*/  LOP3.LUT P0, RZ, R6, 0x1, RZ, 0xc0, !PT ;  /* 0x0000000106ff7812 */ /* 0x010ff6000780c0ff */
[----:B------:R-:W-:Y:S02]  /*48e0*/  @!UPT UIADD3 URZ, UPT, UPT, URZ, URZ, URZ ;  /* 0x000000fffffff290 */ /* 0x000fe4000fffe0ff */
[----:B------:R-:W-:Y:S01]  /*48f0*/  VOTEU.ANY UP2, P0 ;  /* 0x0000000000ff7886 */ /* 0x000fe20000040100 */
[----:B------:R-:W-:Y:S11]  /*4900*/  PLOP3.LUT P0, PT, PT, PT, UP2, 0x80, 0x8 ;  /* 0x000000000008781c */ /* 0x000ff60003f0f028 */
[----:B------:R-:W-:Y:S02]  /*4910*/  @!UPT UIADD3 URZ, UPT, UPT, URZ, URZ, URZ ;  /* 0x000000fffffff290 */ /* 0x000fe4000fffe0ff */
[----:B---3--:R-:W-:Y:S02]  /*4920*/  @P0 MOV R2, R4 ;  /* 0x0000000400020202 */ /* 0x008fe40000000f00 */
[----:B------:R-:W-:Y:S02]  /*4930*/  @P0 LOP3.LUT R0, R5, 0xffff, RZ, 0xc0, !PT ;  /* 0x0000ffff05000812 */ /* 0x000fe400078ec0ff */
[----:B------:R-:W-:Y:S02]  /*4940*/  @P0 R2UR UR5, R2 ;  /* 0x00000000020502ca */ /* 0x000fe400000e0000 */
[----:B------:R-:W-:Y:S11]  /*4950*/  @P0 R2UR UR4, R0 ;  /* 0x00000000000402ca */ /* 0x000ff600000e0000 */
[----:B------:R-:W-:Y:S02]  /*4960*/  @UP2 UMOV UR16, UR5 ;  /* 0x0000000500102c82 */ /* 0x000fe40008000000 */
[----:B------:R-:W-:Y:S01]  /*4970*/  @UP2 UMOV UR15, UR4 ;  /* 0x00000004000f2c82 */ /* 0x000fe20008000000 */
[----:B------:R-:W-:Y:S05]  /*4980*/  BRA.U !UP0, `(.L_x_78) ;  /* 0x0000000108c07547 */ /* 0x000fea000b800000 */
[----:B------:R-:W-:Y:S02]  /*4990*/  UIMAD.WIDE.U32 UR8, UR15, UR35, URZ ;  /* 0x000000230f0872a5 */ /* 0x000fe4000f8e00ff */
[----:B------:R-:W-:Y:S02]  /*49a0*/  UP2UR UR14, UPR, URZ, 0x4 ;  /* 0x00000004ff0e7883 */ /* 0x000fe40008000000 */
[----:B------:R-:W-:Y:S02]  /*49b0*/  UISETP.NE.AND UP2, UPT, UR34, 0x1, UPT ;  /* 0x000000012200788c */ /* 0x000fe4000bf45270 */
[----:B------:R-:W-:Y:S02]  /*49c0*/  UIMAD.WIDE.U32 UR10, UR16, UR32, URZ ;  /* 0x00000020100a72a5 */ /* 0x000fe4000f8e00ff */
[----:B------:R-:W-:Y:S02]  /*49d0*/  USEL UR4, UR27, UR38, !UP2 ;  /* 0x000000261b047287 */ /* 0x000fe4000d000000 */
[----:B------:R-:W-:Y:S02]  /*49e0*/  UISETP.NE.AND UP0, UPT, UR17, 0x1, UPT ;  /* 0x000000011100788c */ /* 0x000fe4000bf05270 */
[----:B------:R-:W-:Y:S02]  /*49f0*/  UP2UR UR22, UPR, URZ, 0x2 ;  /* 0x00000002ff167883 */ /* 0x000fe40008000000 */
[----:B------:R-:W-:Y:S02]  /*4a00*/  UISETP.NE.AND UP1, UPT, UR39, 0x1, UPT ;  /* 0x000000012700788c */ /* 0x000fe4000bf25270 */
[----:B--2---:R-:W-:Y:S02]  /*4a10*/  UIMAD.WIDE.U32 UR12, UR4, UR18, URZ ;  /* 0x00000012040c72a5 */ /* 0x004fe4000f8e00ff */
[----:B------:R-:W-:Y:S01]  /*4a20*/  USEL UR7, UR30, UR48, !UP0 ;  /* 0x000000301e077287 */ /* 0x000fe2000c000000 */
[----:B------:R-:W-:Y:S02]  /*4a30*/  UMOV UR5, UR9 ;  /* 0x0000000900057c82 */ /* 0x000fe40008000000 */
[----:B------:R-:W-:Y:S02]  /*4a40*/  USHF.R.U32.HI UR6, URZ, UR50, UR5 ;  /* 0x00000032ff067299 */ /* 0x000fe40008011605 */
[----:B------:R-:W-:Y:S02]  /*4a50*/  UIMAD.WIDE.U32 UR20, UR7, UR18, URZ ;  /* 0x00000012071472a5 */ /* 0x000fe4000f8e00ff */
[----:B------:R-:W-:Y:S02]  /*4a60*/  USEL UR6, UR15, UR6, !UP2 ;  /* 0x000000060f067287 */ /* 0x000fe4000d000000 */
[----:B------:R-:W-:Y:S01]  /*4a70*/  UISETP.NE.AND UP2, UPT, UR14, URZ, UPT ;  /* 0x000000ff0e00728c */ /* 0x000fe2000bf45270 */
[----:B------:R-:W-:Y:S01]  /*4a80*/  UMOV UR5, UR11 ;  /* 0x0000000b00057c82 */ /* 0x000fe20008000000 */
[----:B------:R-:W-:Y:S02]  /*4a90*/  UIMAD.WIDE.U32 UR10, UR6, UR18, URZ ;  /* 0x00000012060a72a5 */ /* 0x000fe4000f8e00ff */
[----:B------:R-:W-:Y:S03]  /*4aa0*/  USHF.R.U32.HI UR8, URZ, UR33, UR5 ;  /* 0x00000021ff087299 */ /* 0x000fe60008011605 */
[----:B------:R-:W-:Y:S02]  /*4ab0*/  UMOV UR5, UR13 ;  /* 0x0000000d00057c82 */ /* 0x000fe40008000000 */
[----:B------:R-:W-:Y:S03]  /*4ac0*/  @UP1 USHF.R.U32.HI UR4, URZ, UR19, UR5 ;  /* 0x00000013ff041299 */ /* 0x000fe60008011605 */
[----:B------:R-:W-:Y:S01]  /*4ad0*/  UMOV UR5, UR21 ;  /* 0x0000001500057c82 */ /* 0x000fe20008000000 */
[----:B------:R-:W-:Y:S02]  /*4ae0*/  UIMAD UR4, UR39, UR4, URZ ;  /* 0x00000004270472a4 */ /* 0x000fe4000f8e02ff */
[----:B------:R-:W-:Y:S02]  /*4af0*/  @UP1 USHF.R.U32.HI UR7, URZ, UR19, UR5 ;  /* 0x00000013ff071299 */ /* 0x000fe40008011605 */
[----:B------:R-:W-:Y:S02]  /*4b00*/  USEL UR5, UR16, UR8, !UP0 ;  /* 0x0000000810057287 */ /* 0x000fe4000c000000 */
[----:B------:R-:W-:Y:S02]  /*4b10*/  UIMAD UR8, UR39, UR7, URZ ;  /* 0x00000007270872a4 */ /* 0x000fe4000f8e02ff */
[----:B------:R-:W-:Y:S03]  /*4b20*/  UISETP.GE.AND UP0, UPT, UR6, UR4, UPT ;  /* 0x000000040600728c */ /* 0x000fe6000bf06270 */
[----:B------:R-:W-:Y:S01]  /*4b30*/  UMOV UR4, UR11 ;  /* 0x0000000b00047c82 */ /* 0x000fe20008000000 */
[----:B------:R-:W-:Y:S02]  /*4b40*/  UISETP.GE.OR UP0, UPT, UR5, UR8, UP0 ;  /* 0x000000080500728c */ /* 0x000fe40008706670 */
[----:B------:R-:W-:Y:S02]  /*4b50*/  USHF.R.U32.HI UR4, URZ, UR19, UR4 ;  /* 0x00000013ff047299 */ /* 0x000fe40008011604 */
[----:B------:R-:W-:Y:S02]  /*4b60*/  UIMAD.WIDE.U32 UR8, UR5, UR18, URZ ;  /* 0x00000012050872a5 */ /* 0x000fe4000f8e00ff */
[----:B------:R-:W-:Y:S04]  /*4b70*/  USEL UR10, UR6, UR4, !UP1 ;  /* 0x00000004060a7287 */ /* 0x000fe8000c800000 */
[----:B------:R-:W-:Y:S01]  /*4b80*/  UIADD3 UR11, UPT, UPT, -UR10, URZ, URZ ;  /* 0x000000ff0a0b7290 */ /* 0x000fe2000fffe1ff */
[----:B------:R-:W-:Y:S02]  /*4b90*/  @!UP0 UMOV UR4, UR9 ;  /* 0x0000000900048c82 */ /* 0x000fe40008000000 */
[----:B------:R-:W-:Y:S02]  /*4ba0*/  @!UP0 USHF.R.U32.HI UR4, URZ, UR19, UR4 ;  /* 0x00000013ff048299 */ /* 0x000fe40008011604 */
[----:B------:R-:W-:Y:S02]  /*4bb0*/  UIMAD UR8, UR39, UR11, UR6 ;  /* 0x0000000b270872a4 */ /* 0x000fe4000f8e0206 */
[----:B------:R-:W-:Y:S02]  /*4bc0*/  @!UP0 USEL UR4, UR5, UR4, !UP1 ;  /* 0x0000000405048287 */ /* 0x000fe4000c800000 */
[----:B------:R-:W-:Y:S02]  /*4bd0*/  UISETP.NE.AND UP1, UPT, UR22, URZ, UPT ;  /* 0x000000ff1600728c */ /* 0x000fe4000bf25270 */
[----:B------:R-:W-:Y:S02]  /*4be0*/  @!UP0 UIMAD UR8, UR7, UR8, UR4 ;  /* 0x00000008070882a4 */ /* 0x000fe4000f8e0204 */
[----:B------:R-:W-:Y:S02]  /*4bf0*/  @!UP0 UIADD3 UR9, UPT, UPT, UR10, -UR4, URZ ;  /* 0x800000040a098290 */ /* 0x000fe4000fffe0ff */
[----:B------:R-:W-:Y:S02]  /*4c00*/  UIADD3 UR4, UPT, UPT, -UR5, URZ, URZ ;  /* 0x000000ff05047290 */ /* 0x000fe4000fffe1ff */
[----:B------:R-:W-:Y:S02]  /*4c10*/  UIADD3 UR7, UPT, UPT, -UR6, URZ, URZ ;  /* 0x000000ff06077290 */ /* 0x000fe4000fffe1ff */
[----:B------:R-:W-:Y:S02]  /*4c20*/  @!UP0 UIMAD UR6, UR9, UR39, UR5 ;  /* 0x00000027090682a4 */ /* 0x000fe4000f8e0205 */
[----:B------:R-:W-:Y:S02]  /*4c30*/  UIMAD UR16, UR17, UR4, UR16 ;  /* 0x00000004111072a4 */ /* 0x000fe4000f8e0210 */
[----:B------:R-:W-:Y:S01]  /*4c40*/  UIMAD UR15, UR34, UR7, UR15 ;  /* 0x00000007220f72a4 */ /* 0x000fe2000f8e020f */
[----:B------:R-:W-:Y:S02]  /*4c50*/  @!UP0 UMOV UR5, UR8 ;  /* 0x0000000800058c82 */ /* 0x000fe40008000000 */
[----:B------:R-:W-:Y:S02]  /*4c60*/  UIMAD UR16, UR5, UR17, UR16 ;  /* 0x00000011051072a4 */ /* 0x000fe4000f8e0210 */
[----:B------:R-:W-:Y:S11]  /*4c70*/  UIMAD UR15, UR6, UR34, UR15 ;  /* 0x00000022060f72a4 */ /* 0x000ff6000f8e020f */
[----:B------:R-:W-:Y:S01]  /*4c80*/  @!UPT UIADD3 URZ, UPT, UPT, URZ, URZ, URZ ;  /* 0x000000fffffff290 */ /* 0x000fe2000fffe0ff */
.L_x_78:
[----:B------:R-:W1:Y:S01]  /*4c90*/  @!UP3 LDCU.128 UR8, c[0x0][0xc10] ;  /* 0x00018200ff08b7ac */ /* 0x000e620008000c00 */
[----:B------:R-:W-:Y:S04]  /*4ca0*/  ISETP.NE.U32.AND P1, PT, RZ, UR28, PT ;  /* 0x0000001cff007c0c */ /* 0x000fe8000bf25070 */
[----:B------:R-:W-:Y:S01]  /*4cb0*/  ISETP.NE.AND.EX P1, PT, RZ, UR29, PT, P1 ;  /* 0x0000001dff007c0c */ /* 0x000fe2000bf25310 */
[----:B------:R-:W3:Y:S01]  /*4cc0*/  @!UP3 LDCU UR5, c[0x0][0xc0c] ;  /* 0x00018180ff05b7ac */ /* 0x000ee20008000800 */
[----:B------:R-:W-:Y:S02]  /*4cd0*/  USHF.L.U32 UR25, UR23, 0x6, URZ ;  /* 0x0000000617197899 */ /* 0x000fe400080006ff */
[----:B-1----:R-:W-:Y:S07]  /*4ce0*/  UIMAD.WIDE.U32 UR6, UR16, UR8, URZ ;  /* 0x00000008100672a5 */ /* 0x002fee000f8e00ff */
[----:B------:R-:W-:Y:S01]  /*4cf0*/  @!UP3 UMOV UR4, UR7 ;  /* 0x000000070004bc82 */ /* 0x000fe20008000000 */
[----:B---3--:R-:W-:Y:S02]  /*4d00*/  @!UP3 UISETP.NE.AND UP0, UPT, UR5, 0x1, UPT ;  /* 0x000000010500b88c */ /* 0x008fe4000bf05270 */
[----:B------:R-:W-:Y:S02]  /*4d10*/  @!UP3 USHF.R.U32.HI UR4, URZ, UR9, UR4 ;  /* 0x00000009ff04b299 */ /* 0x000fe40008011604 */
[----:B------:R-:W-:Y:S02]  /*4d20*/  UIMAD.WIDE.U32 UR6, UR15, UR11, URZ ;  /* 0x0000000b0f0672a5 */ /* 0x000fe4000f8e00ff */
[----:B------:R-:W-:Y:S02]  /*4d30*/  @!UP3 USEL UR8, UR16, UR4, !UP0 ;  /* 0x000000041008b287 */ /* 0x000fe4000c000000 */
[----:B------:R-:W-:Y:S03]  /*4d40*/  @!UP3 UISETP.NE.AND UP0, UPT, UR10, 0x1, UPT ;  /* 0x000000010a00b88c */ /* 0x000fe6000bf05270 */
[----:B------:R-:W-:Y:S02]  /*4d50*/  @!UP3 UMOV UR6, UR7 ;  /* 0x000000070006bc82 */ /* 0x000fe40008000000 */
[----:B------:R-:W1:Y:S02]  /*4d60*/  @!UP3 LDCU UR4, c[0x0][0xc20] ;  /* 0x00018400ff04b7ac */ /* 0x000e640008000800 */
[----:B-1----:R-:W-:Y:S04]  /*4d70*/  @!UP3 USHF.R.U32.HI UR6, URZ, UR4, UR6 ;  /* 0x00000004ff06b299 */ /* 0x002fe80008011606 */
[----:B------:R-:W-:Y:S04]  /*4d80*/  @!UP3 USEL UR6, UR15, UR6, !UP0 ;  /* 0x000000060f06b287 */ /* 0x000fe8000c000000 */
[----:B------:R-:W-:Y:S02]  /*4d90*/  @!UP3 UIADD3 UR4, UPT, UPT, -UR8, UR6, URZ ;  /* 0x000000060804b290 */ /* 0x000fe4000fffe1ff */
[----:B------:R-:W-:Y:S02]  /*4da0*/  @!UP3 UIADD3 UR6, UPT, UPT, UR8, -UR6, URZ ;  /* 0x800000060806b290 */ /* 0x000fe4000fffe0ff */
[----:B------:R-:W-:Y:S02]  /*4db0*/  @!UP3 UIMAD UR16, UR4, UR5, UR16 ;  /* 0x000000050410b2a4 */ /* 0x000fe4000f8e0210 */
[----:B------:R-:W-:Y:S01]  /*4dc0*/  @!UP3 UIMAD UR15, UR6, UR10, UR15 ;  /* 0x0000000a060fb2a4 */ /* 0x000fe2000f8e020f */
[----:B------:R-:W-:Y:S11]  /*4dd0*/  BRA.U UP4, `(.L_x_79) ;  /* 0x0000000104107547 */ /* 0x000ff6000b800000 */
[----:B------:R-:W-:Y:S04]  /*4de0*/  MOV R2, UR49 ;  /* 0x0000003100027c02 */ /* 0x000fe80008000f00 */
[----:B------:R-:W-:Y:S04]  /*4df0*/  SHF.L.U32 R2, R2, 0x1f, RZ ;  /* 0x0000001f02027819 */ /* 0x000fe800000006ff */
[----:B------:R-:W1:Y:S02]  /*4e00*/  SYNCS.PHASECHK.TRANS64.TRYWAIT P2, [UR24+0x108], R2 ;  /* 0x00010802ff0075a7 */ /* 0x000e640008041118 */
[----:B-1----:R-:W-:Y:S05]  /*4e10*/  @!P2 BRA `(.L_x_80) ;  /* 0x0000003800cca947 */ /* 0x002fea0003800000 */
.L_x_79:
[----:B------:R-:W-:Y:S05]  /*4e20*/  BRA.U !UP6, `(.L_x_81) ;  /* 0x000000010e387547 */ /* 0x000fea000b800000 */
[----:B------:R-:W-:Y:S01]  /*4e30*/  UPLOP3.LUT UP1, UPT, UPT, UPT, UP5, 0x80, 0x8 ;  /* 0x000000000008789c */ /* 0x000fe20003f2f050 */
[----:B-1----:R-:W-:Y:S01]  /*4e40*/  HFMA2 R0, -RZ, RZ, 0, 5.9604644775390625e-08 ;  /* 0x00000001ff007431 */ /* 0x002fe200000001ff */
[----:B------:R-:W1:Y:S01]  /*4e50*/  LDCU.64 UR8, c[0x0][0x358] ;  /* 0x00006b00ff0877ac */ /* 0x000e620008000a00 */
[----:B------:R-:W-:Y:S03]  /*4e60*/  IMAD.MOV.U32 R50, RZ, RZ, 0x1 ;  /* 0x00000001ff327424 */ /* 0x000fe600078e00ff */
[----:B------:R-:W-:Y:S05]  /*4e70*/  PLOP3.LUT P2, PT, PT, PT, UP1, 0x80, 0x8 ;  /* 0x000000000008781c */ /* 0x000fea0003f4f018 */
[----:B------:R-:W3:Y:S01]  /*4e80*/  @UP1 LDCU.64 UR4, c[0x0][0x988] ;  /* 0x00013100ff0417ac */ /* 0x000ee20008000a00 */
[----:B------:R-:W-:Y:S07]  /*4e90*/  @UP1 UIMAD UR6, UR53, UR28, URZ ;  /* 0x0000001c350612a4 */ /* 0x000fee000f8e02ff */
[----:B------:R-:W-:Y:S01]  /*4ea0*/  @!P2 PRMT R50, R0, 0x7610, R50 ;  /* 0x000076100032a816 */ /* 0x000fe20000000032 */
[----:B---3--:R-:W-:Y:S06]  /*4eb0*/  @UP1 UIMAD.WIDE UR4, UR6, 0x4, UR4 ;  /* 0x00000004060418a5 */ /* 0x008fec000f8e0204 */
[----:B-----5:R-:W-:Y:S01]  /*4ec0*/  IMAD.U32 R26, RZ, RZ, UR4 ;  /* 0x00000004ff1a7e24 */ /* 0x020fe2000f8e00ff */
[----:B------:R-:W-:Y:S04]  /*4ed0*/  MOV R27, UR5 ;  /* 0x00000005001b7c02 */ /* 0x000fe80008000f00 */
[----:B------:R-:W3:Y:S01]  /*4ee0*/  @!UP1 LDCU UR4, c[0x0][0x980] ;  /* 0x00013000ff0497ac */ /* 0x000ee20008000800 */
[----:B-1----:R4:W5:Y:S02]  /*4ef0*/  @P2 LDG.E R26, desc[UR8][R26.64] ;  /* 0x000000081a1a2981 */ /* 0x002964000c1e1900 */
[----:B---34-:R-:W-:Y:S07]  /*4f00*/  @!P2 IMAD.U32 R26, RZ, RZ, UR4 ;  /* 0x00000004ff1aae24 */ /* 0x018fee000f8e00ff */
.L_x_81:
[----:B-----5:R-:W-:Y:S01]  /*4f10*/  @!P1 FSETP.EQ.AND P3, PT, R26, RZ, PT ;  /* 0x000000ff1a00920b */ /* 0x020fe20003f62000 */
[----:B------:R-:W-:Y:S01]  /*4f20*/  @!UPT UIADD3 URZ, UPT, UPT, URZ, URZ, URZ ;  /* 0x000000fffffff290 */ /* 0x000fe2000fffe0ff */
[----:B------:R-:W-:Y:S11]  /*4f30*/  @!P1 BRA `(.L_x_82) ;  /* 0x0000000000149947 */ /* 0x000ff60003800000 */
[----:B------:R-:W-:Y:S02]  /*4f40*/  LOP3.LUT P1, RZ, R50, 0xff, RZ, 0xc0, !PT ;  /* 0x000000ff32ff7812 */ /* 0x000fe4000782c0ff */
[----:B------:R-:W-:Y:S04]  /*4f50*/  PLOP3.LUT P3, PT, PT, PT, UP1, 0x80, 0x8 ;  /* 0x000000000008781c */ /* 0x000fe80003f6f018 */
[----:B------:R-:W-:Y:S07]  /*4f60*/  PLOP3.LUT P3, PT, P3, PT, PT, 0x8, 0x80 ;  /* 0x000000000080781c */ /* 0x000fee0001f6e170 */
[----:B------:R-:W-:Y:S11]  /*4f70*/  @P1 FSETP.EQ.AND P3, PT, R26, RZ, PT ;  /* 0x000000ff1a00120b */ /* 0x000ff60003f62000 */
[----:B------:R-:W-:Y:S02]  /*4f80*/  @!UPT UIADD3 URZ, UPT, UPT, URZ, URZ, URZ ;  /* 0x000000fffffff290 */ /* 0x000fe4000fffe0ff */
.L_x_82:
[----:B------:R-:W-:Y:S01]  /*4f90*/  ULEA UR7, UR26, UR24, 0x3 ;  /* 0x000000181a077291 */ /* 0x000fe2000f8e18ff */
[----:B------:R-:W-:Y:S01]  /*4fa0*/  SHF.L.U32 R8, R10, 0x1f, RZ ;  /* 0x0000001f0a087819 */ /* 0x000fe200000006ff */
[----:B------:R-:W-:Y:S02]  /*4fb0*/  USHF.L.U32 UR11, UR52, 0x6, URZ ;  /* 0x00000006340b7899 */ /* 0x000fe400080006ff */
[----:B------:R-:W-:Y:S02]  /*4fc0*/  UISETP.NE.AND UP0, UPT, UR40, 0x1, UPT ;  /* 0x000000012800788c */ /* 0x000fe4000bf05270 */
[----:B------:R-:W-:Y:S01]  /*4fd0*/  UIMAD.WIDE.U32 UR4, UR11, UR41, URZ ;  /* 0x000000290b0472a5 */ /* 0x000fe2000f8e00ff */
[----:B------:R-:W-:Y:S02]  /*4fe0*/  ELECT P2, URZ, PT ;  /* 0x0000000000ff782f */ /* 0x000fe40003840000 */
[----:B------:R-:W3:Y:S02]  /*4ff0*/  SYNCS.PHASECHK.TRANS64.TRYWAIT P1, [UR7+0xe8], R8 ;  /* 0x0000e808ff0075a7 */ /* 0x000ee40008021107 */
[----:B------:R-:W-:Y:S02]  /*5000*/  PLOP3.LUT P2, PT, P3, P2, PT, 0xf2, 0x2f ;  /* 0x00000000002f781c */ /* 0x000fe40001f45e72 */
[----:B------:R-:W-:Y:S02]  /*5010*/  UMOV UR4, UR5 ;  /* 0x0000000500047c82 */ /* 0x000fe40008000000 */
[----:B------:R-:W-:Y:S04]  /*5020*/  USHF.R.U32.HI UR4, URZ, UR42, UR4 ;  /* 0x0000002aff047299 */ /* 0x000fe80008011604 */
[----:B------:R-:W-:Y:S02]  /*5030*/  USEL UR12, UR11, UR4, !UP0 ;  /* 0x000000040b0c7287 */ /* 0x000fe4000c000000 */
[----:B------:R-:W-:Y:S02]  /*5040*/  UISETP.NE.AND UP0, UPT, UR43, 0x1, UPT ;  /* 0x000000012b00788c */ /* 0x000fe4000bf05270 */
[----:B------:R-:W-:Y:S02]  /*5050*/  UIMAD.WIDE.U32 UR4, UR12, UR44, URZ ;  /* 0x0000002c0c0472a5 */ /* 0x000fe4000f8e00ff */
[----:B------:R-:W-:Y:S01]  /*5060*/  UIADD3 UR6, UPT, UPT, -UR12, URZ, URZ ;  /* 0x000000ff0c067290 */ /* 0x000fe2000fffe1ff */
[----:B-1----:R-:W-:Y:S03]  /*5070*/  @!P2 IMAD.MOV.U32 R0, RZ, 0x20, RZ ;  /* 0x00000020ff00a824 */ /* 0x002fe600078e00ff */
[----:B------:R-:W-:Y:S01]  /*5080*/  UIMAD UR11, UR40, UR6, UR11 ;  /* 0x00000006280b72a4 */ /* 0x000fe2000f8e020b */
[----:B------:R-:W-:Y:S01]  /*5090*/  @!P2 IMAD.MOV.U32 R0, RZ, 0x400, R0 ;  /* 0x00000400ff00a824 */ /* 0x000fe200078e0000 */
[----:B------:R-:W-:Y:S02]  /*50a0*/  UMOV UR4, UR5 ;  /* 0x0000000500047c82 */ /* 0x000fe40008000000 */
[----:B------:R-:W-:Y:S04]  /*50b0*/  USHF.R.U32.HI UR4, URZ, UR45, UR4 ;  /* 0x0000002dff047299 */ /* 0x000fe80008011604 */
[----:B------:R-:W-:Y:S02]  /*50c0*/  USEL UR13, UR12, UR4, !UP0 ;  /* 0x000000040c0d7287 */ /* 0x000fe4000c000000 */
[----:B------:R-:W-:Y:S02]  /*50d0*/  UISETP.NE.AND UP0, UPT, UR46, 0x1, UPT ;  /* 0x000000012e00788c */ /* 0x000fe4000bf05270 */
[----:B------:R-:W-:Y:S07]  /*50e0*/  UIMAD.WIDE.U32 UR4, UR13, UR47, URZ ;  /* 0x0000002f0d0472a5 */ /* 0x000fee000f8e00ff */
[----:B------:R-:W-:Y:S02]  /*50f0*/  UMOV UR4, UR5 ;  /* 0x0000000500047c82 */ /* 0x000fe40008000000 */
[----:B------:R-:W-:Y:S04]  /*5100*/  USHF.R.U32.HI UR4, URZ, UR51, UR4 ;  /* 0x00000033ff047299 */ /* 0x000fe80008011604 */
[----:B------:R-:W-:Y:S02]  /*5110*/  USEL UR14, UR13, UR4, !UP0 ;  /* 0x000000040d0e7287 */ /* 0x000fe4000c000000 */
[----:B------:R-:W-:Y:S02]  /*5120*/  UIADD3 UR4, UPT, UPT, -UR13, URZ, URZ ;  /* 0x000000ff0d047290 */ /* 0x000fe4000fffe1ff */
[----:B------:R-:W-:Y:S02]  /*5130*/  UIADD3 UR5, UPT, UPT, -UR14, URZ, URZ ;  /* 0x000000ff0e057290 */ /* 0x000fe4000fffe1ff */
[----:B------:R-:W-:Y:S02]  /*5140*/  UIMAD UR12, UR43, UR4, UR12 ;  /* 0x000000042b0c72a4 */ /* 0x000fe4000f8e020c */
[----:B------:R-:W-:Y:S01]  /*5150*/  UIMAD UR13, UR46, UR5, UR13 ;  /* 0x000000052e0d72a4 */ /* 0x000fe2000f8e020d */
[----:B---3--:R-:W-:Y:S11]  /*5160*/  @!P1 BRA `(.L_x_83) ;  /* 0x0000003800109947 */ /* 0x008ff60003800000 */
.L_x_169:
[----:B------:R-:W3:Y:S01]  /*5170*/  S2UR UR52, SR_CgaCtaId ;  /* 0x00000000003479c3 */ /* 0x000ee20000008800 */
[----:B------:R-:W-:Y:S01]  /*5180*/  @!P2 R2UR UR4, R0 ;  /* 0x000000000004a2ca */ /* 0x000fe200000e0000 */
[----:B------:R-:W-:Y:S01]  /*5190*/  VOTEU.ALL UP0, P2 ;  /* 0x0000000000ff7886 */ /* 0x000fe20001000000 */
[----:B-1----:R-:W-:Y:S02]  /*51a0*/  @!P2 IADD3 R2, P1, PT, R12, 0x680, RZ ;  /* 0x000006800c02a810 */ /* 0x002fe40007f3e0ff */
[----:B------:R-:W-:Y:S02]  /*51b0*/  @P0 SHF.R.U32.HI R4, RZ, 0x10, R5 ;  /* 0x00000010ff040819 */ /* 0x000fe40000011605 */
[----:B------:R-:W-:Y:S01]  /*51c0*/  @!P2 R2UR UR6, R2 ;  /* 0x000000000206a2ca */ /* 0x000fe200000e0000 */
[----:B------:R-:W-:Y:S01]  /*51d0*/  @!P2 IMAD.X R0, RZ, RZ, R13, P1 ;  /* 0x000000ffff00a224 */ /* 0x000fe200008e060d */
[----:B------:R-:W-:Y:S01]  /*51e0*/  @!UP0 ULEA UR5, UR26, UR24, 0xc ;  /* 0x000000181a058291 */ /* 0x000fe2000f8e60ff */
[----:B------:R-:W-:Y:S03]  /*51f0*/  @P0 R2UR UR53, R4 ;  /* 0x00000000043502ca */ /* 0x000fe600000e0000 */
[----:B------:R-:W-:Y:S02]  /*5200*/  @!UP0 UIADD3 UR8, UPT, UPT, UR5, 0x200, URZ ;  /* 0x0000020005088890 */ /* 0x000fe4000fffe0ff */
[----:B------:R-:W-:Y:S01]  /*5210*/  @!UP0 UPRMT UR22, UR4, 0x5410, URZ ;  /* 0x0000541004168896 */ /* 0x000fe200080000ff */
[----:B------:R-:W-:Y:S01]  /*5220*/  @!P2 R2UR UR4, R0 ;  /* 0x000000000004a2ca */ /* 0x000fe200000e0000 */
[----:B------:R-:W-:Y:S01]  /*5230*/  UIADD3 UR5, UPT, UPT, UR26, 0x1, URZ ;  /* 0x000000011a057890 */ /* 0x000fe2000fffe0ff */
[----:B------:R-:W-:Y:S02]  /*5240*/  @!P2 IMAD.MOV.U32 R0, RZ, RZ, 0x1000 ;  /* 0x00001000ff00a424 */ /* 0x000fe400078e00ff */
[----:B------:R-:W-:Y:S01]  /*5250*/  IMAD.U32 R14, RZ, RZ, UR6 ;  /* 0x00000006ff0e7e24 */ /* 0x000fe2000f8e00ff */
[----:B------:R-:W-:Y:S04]  /*5260*/  UISETP.NE.AND UP0, UPT, UR5, 0x3, UPT ;  /* 0x000000030500788c */ /* 0x000fe8000bf05270 */
[----:B------:R-:W-:Y:S01]  /*5270*/  @!P2 R2UR UR20, R14 ;  /* 0x000000000e14a2ca */ /* 0x000fe200000e0000 */
[----:B------:R-:W-:Y:S02]  /*5280*/  USEL UR5, UR5, URZ, UP0 ;  /* 0x000000ff05057287 */ /* 0x000fe40008000000 */
[----:B------:R-:W-:Y:S01]  /*5290*/  USEL UR23, URZ, 0x1, UP0 ;  /* 0x00000001ff177887 */ /* 0x000fe20008000000 */
[----:B------:R-:W-:Y:S01]  /*52a0*/  IMAD.U32 R15, RZ, RZ, UR4 ;  /* 0x00000004ff0f7e24 */ /* 0x000fe2000f8e00ff */
[----:B------:R-:W-:Y:S01]  /*52b0*/  UIADD3 UR4, UPT, UPT, UR7, 0xd0, URZ ;  /* 0x000000d007047890 */ /* 0x000fe2000fffe0ff */
[----:B------:R-:W-:Y:S03]  /*52c0*/  VOTEU.ALL UP0, P2 ;  /* 0x0000000000ff7886 */ /* 0x000fe60001000000 */
[----:B------:R-:W-:Y:S01]  /*52d0*/  @!P2 R2UR UR21, R15 ;  /* 0x000000000f15a2ca */ /* 0x000fe200000e0000 */
[----:B---3--:R-:W-:Y:S01]  /*52e0*/  UPRMT UR6, UR52, 0x654, UR4 ;  /* 0x0000065434067896 */ /* 0x008fe20008000004 */
[----:B------:R-:W-:Y:S01]  /*52f0*/  LOP3.LUT R10, R10, UR23, RZ, 0x3c, !PT ;  /* 0x000000170a0a7c12 */ /* 0x000fe2000f8e3cff */
[----:B------:R-:W-:Y:S01]  /*5300*/  @!UP0 UMOV UR9, UR4 ;  /* 0x0000000400098c82 */ /* 0x000fe20008000000 */
[----:B------:R-:W-:Y:S01]  /*5310*/  @!UP0 UMOV UR10, UR25 ;  /* 0x00000019000a8c82 */ /* 0x000fe20008000000 */
[----:B------:R-:W-:Y:S01]  /*5320*/  ULEA UR4, UR5, UR24, 0x3 ;  /* 0x0000001805047291 */ /* 0x000fe2000f8e18ff */
[----:B------:R-:W-:Y:S07]  /*5330*/  SHF.L.U32 R2, R10, 0x1f, RZ ;  /* 0x0000001f0a027819 */ /* 0x000fee00000006ff */
[----:B------:R1:W-:Y:S01]  /*5340*/  @!UP0 UTMALDG.5D.IM2COL [UR8], [UR20], UR22 ;  /* 0x00000008140083b4 */ /* 0x0003e20008060016 */
[----:B------:R1:W-:Y:S01]  /*5350*/  @!P2 SYNCS.ARRIVE.TRANS64.RED.A0TR RZ, [UR7+0xd0], R0 ;  /* 0x0000d000ffffa9a7 */ /* 0x0003e20008300407 */
[----:B------:R-:W-:Y:S01]  /*5360*/  SYNCS.ARRIVE.TRANS64.RED.A1T0 RZ, [UR6], RZ ;  /* 0x000000ffffff79a7 */ /* 0x000fe20008100406 */
[----:B------:R-:W3:Y:S02]  /*5370*/  SYNCS.PHASECHK.TRANS64.TRYWAIT P1, [UR4+0xe8], R2 ;  /* 0x0000e802ff0075a7 */ /* 0x000ee40008021104 */
[----:B-1-3--:R-:W-:Y:S05]  /*5380*/  @!P1 BRA `(.L_x_84) ;  /* 0x0000003400a09947 */ /* 0x00afea0003800000 */
.L_x_171:
[----:B------:R-:W3:Y:S01]  /*5390*/  S2UR UR22, SR_CgaCtaId ;  /* 0x00000000001679c3 */ /* 0x000ee20000008800 */
[----:B------:R-:W-:Y:S01]  /*53a0*/  UIADD3 UR6, UPT, UPT, UR5, 0x1, URZ ;  /* 0x0000000105067890 */ /* 0x000fe2000fffe0ff */
[----:B-1----:R-:W-:Y:S01]  /*53b0*/  @!P2 IMAD.MOV.U32 R0, RZ, 0x20, RZ ;  /* 0x00000020ff00a824 */ /* 0x002fe200078e00ff */
[----:B------:R-:W-:Y:S01]  /*53c0*/  UIADD3 UR23, UPT, UPT, UR15, UR36, URZ ;  /* 0x000000240f177290 */ /* 0x000fe2000fffe0ff */
[----:B------:R-:W-:Y:S01]  /*53d0*/  @!P2 IADD3 R2, P0, PT, R12, 0x680, RZ ;  /* 0x000006800c02a810 */ /* 0x000fe20007f1e0ff */
[----:B------:R-:W-:Y:S01]  /*53e0*/  UISETP.NE.AND UP0, UPT, UR6, 0x3, UPT ;  /* 0x000000030600788c */ /* 0x000fe2000bf05270 */
[----:B------:R-:W-:Y:S01]  /*53f0*/  @!P2 IMAD.MOV.U32 R0, RZ, 0x400, R0 ;  /* 0x00000400ff00a824 */ /* 0x000fe200078e0000 */
[----:B------:R-:W-:Y:S01]  /*5400*/  LOP3.LUT R9, R9, 0x1, RZ, 0x3c, !PT ;  /* 0x0000000109097812 */ /* 0x000fe200078e3cff */
[----:B------:R-:W-:Y:S02]  /*5410*/  UIADD3 UR52, UPT, UPT, UR16, UR31, URZ ;  /* 0x0000001f10347290 */ /* 0x000fe4000fffe0ff */
[----:B------:R-:W-:Y:S01]  /*5420*/  USEL UR26, UR6, URZ, UP0 ;  /* 0x000000ff061a7287 */ /* 0x000fe20008000000 */
[----:B------:R-:W-:Y:S01]  /*5430*/  @!P2 R2UR UR6, R0 ;  /* 0x000000000006a2ca */ /* 0x000fe200000e0000 */
[----:B------:R-:W-:Y:S01]  /*5440*/  USEL UR21, URZ, 0x1, UP0 ;  /* 0x00000001ff157887 */ /* 0x000fe20008000000 */
[----:B------:R-:W-:Y:S01]  /*5450*/  @!P2 IMAD.X R0, RZ, RZ, R13, P0 ;  /* 0x000000ffff00a224 */ /* 0x000fe200000e060d */
[----:B------:R-:W-:Y:S01]  /*5460*/  VOTEU.ALL UP0, P2 ;  /* 0x0000000000ff7886 */ /* 0x000fe20001000000 */
[----:B------:R-:W-:Y:S03]  /*5470*/  UPLOP3.LUT UP4, UPT, UPT, UPT, UPT, 0x80, 0x8 ;  /* 0x000000000008789c */ /* 0x000fe60003f8f070 */
[----:B------:R-:W-:Y:S01]  /*5480*/  LOP3.LUT R10, R10, UR21, RZ, 0x3c, !PT ;  /* 0x000000150a0a7c12 */ /* 0x000fe2000f8e3cff */
[----:B------:R-:W-:Y:S02]  /*5490*/  @!UP0 ULEA UR5, UR5, UR24, 0xc ;  /* 0x0000001805058291 */ /* 0x000fe4000f8e60ff */
[----:B------:R-:W-:Y:S02]  /*54a0*/  @!UP0 UIADD3 UR10, UPT, UPT, UR25, 0x20, URZ ;  /* 0x00000020190a8890 */ /* 0x000fe4000fffe0ff */
[----:B------:R-:W-:Y:S02]  /*54b0*/  @!UP0 UIADD3 UR8, UPT, UPT, UR5, 0x200, URZ ;  /* 0x0000020005088890 */ /* 0x000fe4000fffe0ff */
[----:B------:R-:W-:Y:S01]  /*54c0*/  @!UP0 UPRMT UR20, UR6, 0x5410, URZ ;  /* 0x0000541006148896 */ /* 0x000fe200080000ff */
[----:B------:R-:W-:Y:S01]  /*54d0*/  @!P2 R2UR UR6, R2 ;  /* 0x000000000206a2ca */ /* 0x000fe200000e0000 */
[----:B------:R-:W-:Y:S01]  /*54e0*/  VOTEU.ALL UP0, P2 ;  /* 0x0000000000ff7886 */ /* 0x000fe20001000000 */
[----:B------:R-:W-:Y:S11]  /*54f0*/  @!P2 R2UR UR5, R0 ;  /* 0x000000000005a2ca */ /* 0x000ff600000e0000 */
[----:B------:R-:W-:Y:S02]  /*5500*/  IMAD.U32 R4, RZ, RZ, UR6 ;  /* 0x00000006ff047e24 */ /* 0x000fe4000f8e00ff */
[----:B------:R-:W-:Y:S01]  /*5510*/  IMAD.U32 R5, RZ, RZ, UR5 ;  /* 0x00000005ff057e24 */ /* 0x000fe2000f8e00ff */
[----:B------:R-:W-:Y:S02]  /*5520*/  UIADD3 UR5, UPT, UPT, UR4, 0xd0, URZ ;  /* 0x000000d004057890 */ /* 0x000fe4000fffe0ff */
[----:B------:R-:W-:Y:S02]  /*5530*/  @!P2 R2UR UR6, R4 ;  /* 0x000000000406a2ca */ /* 0x000fe400000e0000 */
[----:B------:R-:W-:Y:S03]  /*5540*/  @!P2 R2UR UR7, R5 ;  /* 0x000000000507a2ca */ /* 0x000fe600000e0000 */
[----:B------:R-:W-:Y:S01]  /*5550*/  @!UP0 UMOV UR9, UR5 ;  /* 0x0000000500098c82 */ /* 0x000fe20008000000 */
[----:B---3--:R-:W-:Y:S09]  /*5560*/  UPRMT UR5, UR22, 0x654, UR5 ;  /* 0x0000065416057896 */ /* 0x008ff20008000005 */
[----:B------:R3:W-:Y:S01]  /*5570*/  @!UP0 UTMALDG.5D.IM2COL [UR8], [UR6], UR20 ;  /* 0x00000008060083b4 */ /* 0x0007e20008060014 */
[----:B------:R3:W-:Y:S01]  /*5580*/  @!P2 SYNCS.ARRIVE.TRANS64.RED.A0TR RZ, [UR4+0xd0], R3 ;  /* 0x0000d003ffffa9a7 */ /* 0x0007e20008300404 */
[----:B------:R-:W-:Y:S01]  /*5590*/  SYNCS.ARRIVE.TRANS64.RED.A1T0 RZ, [UR5], RZ ;  /* 0x000000ffffff79a7 */ /* 0x000fe20008100405 */
[----:B------:R-:W-:Y:S05]  /*55a0*/  BRA.U UP2, `(.L_x_85) ;  /* 0xfffffff102987547 */ /* 0x000fea000b83ffff */
[----:B------:R-:W-:Y:S01]  /*55b0*/  UIADD3 UR24, UPT, UPT, UR24, 0xe8, URZ ;  /* 0x000000e818187890 */ /* 0x000fe2000fffe0ff */
[----:B------:R-:W-:-:S03]  /*55c0*/  SHF.L.U32 R2, R10, 0x1f, RZ ;  /* 0x0000001f0a027819 */ /* 0x000fc600000006ff */
[----:B------:R-:W-:-:S09]  /*55d0*/  ULEA UR4, UR26, UR24, 0x3 ;  /* 0x000000181a047291 */ /* 0x000fd2000f8e18ff */
[----:B------:R-:W1:Y:S02]  /*55e0*/  SYNCS.PHASECHK.TRANS64.TRYWAIT P0, [UR4], R2 ;  /* 0x00000002ff0075a7 */ /* 0x000e640008001104 */
[----:B-1----:R-:W-:Y:S05]  /*55f0*/  @!P0 BRA `(.L_x_86) ;  /* 0x00000034001c8947 */ /* 0x002fea0003800000 */
.L_x_173:
[----:B------:R-:W-:-:S04]  /*5600*/  UIADD3 UR4, UPT, UPT, UR26, 0x1, URZ ;  /* 0x000000011a047890 */ /* 0x000fc8000fffe0ff */
[----:B------:R-:W-:-:S04]  /*5610*/  UISETP.NE.AND UP0, UPT, UR4, 0x3, UPT ;  /* 0x000000030400788c */ /* 0x000fc8000bf05270 */
[----:B---3--:R-:W-:Y:S02]  /*5620*/  USEL UR6, URZ, 0x1, UP0 ;  /* 0x00000001ff067887 */ /* 0x008fe40008000000 */
[----:B------:R-:W-:-:S04]  /*5630*/  USEL UR4, UR4, URZ, UP0 ;  /* 0x000000ff04047287 */ /* 0x000fc80008000000 */
[----:B------:R-:W-:Y:S01]  /*5640*/  ULEA UR5, UR4, UR24, 0x3 ;  /* 0x0000001804057291 */ /* 0x000fe2000f8e18ff */
[----:B------:R-:W-:-:S04]  /*5650*/  LOP3.LUT R10, R10, UR6, RZ, 0x3c, !PT ;  /* 0x000000060a0a7c12 */ /* 0x000fc8000f8e3cff */
[----:B-1----:R-:W-:-:S04]  /*5660*/  SHF.L.U32 R2, R10, 0x1f, RZ ;  /* 0x0000001f0a027819 */ /* 0x002fc800000006ff */
[----:B------:R-:W1:Y:S02]  /*5670*/  SYNCS.PHASECHK.TRANS64.TRYWAIT P0, [UR5], R2 ;  /* 0x00000002ff0075a7 */ /* 0x000e640008001105 */
[----:B-1----:R-:W-:Y:S05]  /*5680*/  @!P0 BRA `(.L_x_87) ;  /* 0x0000003400108947 */ /* 0x002fea0003800000 */
.L_x_175:
[----:B------:R-:W-:-:S04]  /*5690*/  UIADD3 UR4, UPT, UPT, UR4, 0x1, URZ ;  /* 0x0000000104047890 */ /* 0x000fc8000fffe0ff */
[----:B------:R-:W-:-:S04]  /*56a0*/  UISETP.NE.AND UP0, UPT, UR4, 0x3, UPT ;  /* 0x000000030400788c */ /* 0x000fc8000bf05270 */
[----:B------:R-:W-:Y:S02]  /*56b0*/  USEL UR5, URZ, 0x1, UP0 ;  /* 0x00000001ff057887 */ /* 0x000fe40008000000 */
[----:B------:R-:W-:-:S04]  /*56c0*/  USEL UR4, UR4, URZ, UP0 ;  /* 0x000000ff04047287 */ /* 0x000fc80008000000 */
[----:B------:R-:W-:Y:S01]  /*56d0*/  ULEA UR4, UR4, UR24, 0x3 ;  /* 0x0000001804047291 */ /* 0x000fe2000f8e18ff */
[----:B-1----:R-:W-:-:S04]  /*56e0*/  LOP3.LUT R2, R10, UR5, RZ, 0x3c, !PT ;  /* 0x000000050a027c12 */ /* 0x002fc8000f8e3cff */
[----:B------:R-:W-:Y:S01]  /*56f0*/  SHF.L.U32 R2, R2, 0x1f, RZ ;  /* 0x0000001f02027819 */ /* 0x000fe200000006ff */
[----:B------:R-:W-:-:S07]  /*5700*/  IMAD.U32 R0, RZ, RZ, UR4 ;  /* 0x00000004ff007e24 */ /* 0x000fce000f8e00ff */
.L_x_88:
[----:B-1----:R1:W3:Y:S02]  /*5710*/  SYNCS.PHASECHK.TRANS64.TRYWAIT P0, [R0+URZ], R2 ;  /* 0x00000002000075a7 */ /* 0x0022e400080011ff */
[----:B---3--:R-:W-:Y:S05]  /*5720*/  @!P0 NANOSLEEP.SYNCS 0x989680 ;  /* 0x009896800000895d */ /* 0x008fea0003900000 */
[----:B------:R-:W3:Y:S02]  /*5730*/  @!P0 SYNCS.PHASECHK.TRANS64 P0, [R0+URZ], R2 ;  /* 0x00000002000085a7 */ /* 0x000ee400080010ff */
[----:B--23--:R-:W-:Y:S05]  /*5740*/  @P0 EXIT ;  /* 0x000000000000094d */ /* 0x00cfea0003800000 */
[----:B------:R-:W-:Y:S05]  /*5750*/  BRA `(.L_x_88) ;  /* 0xfffffffc00ec7947 */ /* 0x000fea000383ffff */
.L_x_76:
[----:B------:R-:W-:-:S06]  /*5760*/  UISETP.GE.AND UP0, UPT, UR18, 0x4, UPT ;  /* 0x000000041200788c */ /* 0x000fcc000bf06270 */
[----:B------:R-:W-:-:S13]  /*5770*/  PLOP3.LUT P0, PT, PT, PT, UP0, 0x80, 0x8 ;  /* 0x000000000008781c */ /* 0x000fda0003f0f008 */
[----:B------:R-:W-:Y:S05]  /*5780*/  @!P0 EXIT ;  /* 0x000000000000894d */ /* 0x000fea0003800000 */
[----:B------:R-:W1:Y:S08]  /*5790*/  S2UR UR4, SR_CgaCtaId ;  /* 0x00000000000479c3 */ /* 0x000e700000008800 */
[----:B------:R-:W-:Y:S01]  /*57a0*/  BAR.SYNC.DEFER_BLOCKING 0x6, 0xa0 ;  /* 0x0182800000007b1d */ /* 0x000fe20000010000 */
[C---:B------:R-:W-:Y:S01]  /*57b0*/  IMAD.SHL.U32 R4, R49.reuse, 0x20, RZ ;  /* 0x0000002031047824 */ /* 0x040fe200078e00ff */
[----:B------:R-:W-:Y:S01]  /*57c0*/  SHF.R.U32.HI R5, RZ, 0x1, R49 ;  /* 0x00000001ff057819 */ /* 0x000fe20000011631 */
[C---:B------:R-:W-:Y:S01]  /*57d0*/  IMAD.SHL.U32 R48, R49.reuse, 0x10, RZ ;  /* 0x0000001031307824 */ /* 0x040fe200078e00ff */
[C---:B------:R-:W-:Y:S01]  /*57e0*/  LOP3.LUT P0, RZ, R49.reuse, 0x4, RZ, 0xc0, !PT ;  /* 0x0000000431ff7812 */ /* 0x040fe2000780c0ff */
[----:B------:R-:W-:Y:S01]  /*57f0*/  IMAD.U32 R23, R49, 0x10000, RZ ;  /* 0x0001000031177824 */ /* 0x000fe200078e00ff */
[----:B------:R-:W-:-:S02]  /*5800*/  UMOV UR49, 0x400 ;  /* 0x0000040000317882 */ /* 0x000fc40000000000 */
[----:B------:R-:W2:Y:S01]  /*5810*/  LDC.64 R42, c[0x0][0x9b0] ;  /* 0x00026c00ff2a7b82 */ /* 0x000ea20000000a00 */
[----:B------:R-:W-:Y:S01]  /*5820*/  LOP3.LUT R0, R4, 0xc0, RZ, 0xc0, !PT ;  /* 0x000000c004007812 */ /* 0x000fe200078ec0ff */
[----:B------:R-:W-:Y:S01]  /*5830*/  IMAD.MOV.U32 R59, RZ, RZ, 0x10 ;  /* 0x00000010ff3b7424 */ /* 0x000fe200078e00ff */
[----:B------:R-:W-:Y:S01]  /*5840*/  LOP3.LUT R48, R48, 0x600, RZ, 0xc0, !PT ;  /* 0x0000060030307812 */ /* 0x000fe200078ec0ff */
[----:B------:R-:W-:Y:S01]  /*5850*/  IMAD.MOV.U32 R22, RZ, RZ, RZ ;  /* 0x000000ffff167224 */ /* 0x000fe200078e00ff */
[----:B------:R-:W-:Y:S01]  /*5860*/  LOP3.LUT R5, R0, 0x8, R5, 0xf8, !PT ;  /* 0x0000000800057812 */ /* 0x000fe200078ef805 */
[C---:B------:R-:W-:Y:S01]  /*5870*/  IMAD.SHL.U32 R0, R49.reuse, 0x4, RZ ;  /* 0x0000000431007824 */ /* 0x040fe200078e00ff */
[----:B------:R-:W-:Y:S01]  /*5880*/  LOP3.LUT R48, R48, 0x20, R4, 0xf8, !PT ;  /* 0x0000002030307812 */ /* 0x000fe200078ef804 */
[----:B------:R-:W3:Y:S01]  /*5890*/  LDC.64 R40, c[0x0][0x9a8] ;  /* 0x00026a00ff287b82 */ /* 0x000ee20000000a00 */
[----:B------:R-:W-:Y:S02]  /*58a0*/  LOP3.LUT R49, R49, 0x60, RZ, 0xc0, !PT ;  /* 0x0000006031317812 */ /* 0x000fe400078ec0ff */
[----:B------:R-:W-:-:S02]  /*58b0*/  CS2R R46, SRZ ;  /* 0x00000000002e7805 */ /* 0x000fc4000001ff00 */
[----:B------:R-:W-:Y:S01]  /*58c0*/  LOP3.LUT R0, R5, 0x18, R0, 0x78, !PT ;  /* 0x0000001805007812 */ /* 0x000fe200078e7800 */
[----:B------:R-:W4:Y:S01]  /*58d0*/  LDCU UR63, c[0x0][0x370] ;  /* 0x00006e00ff3f77ac */ /* 0x000f220008000800 */
[----:B------:R-:W-:Y:S02]  /*58e0*/  LOP3.LUT R48, R48, 0x100, R4, 0xf8, !PT ;  /* 0x0000010030307812 */ /* 0x000fe400078ef804 */
[----:B------:R-:W-:Y:S01]  /*58f0*/  LOP3.LUT R23, R23, 0x600000, RZ, 0xc0, !PT ;  /* 0x0060000017177812 */ /* 0x000fe200078ec0ff */
[----:B-1----:R-:W-:Y:S01]  /*5900*/  ULEA UR49, UR4, UR49, 0x18 ;  /* 0x0000003104317291 */ /* 0x002fe2000f8ec0ff */
[----:B------:R-:W-:Y:S01]  /*5910*/  LOP3.LUT R48, R48, R0, RZ, 0xfc, !PT ;  /* 0x0000000030307212 */ /* 0x000fe200078efcff */
[----:B------:R-:W1:Y:S01]  /*5920*/  LDCU.64 UR4, c[0x0][0x990] ;  /* 0x00013200ff0477ac */ /* 0x000e620008000a00 */
[----:B------:R-:W-:Y:S01]  /*5930*/  SEL R59, R59, 0xfffffff0, !P0 ;  /* 0xfffffff03b3b7807 */ /* 0x000fe20004000000 */
[----:B------:R-:W2:Y:S05]  /*5940*/  LDCU UR48, c[0x0][0xc0c] ;  /* 0x00018180ff3077ac */ /* 0x000eaa0008000800 */
[----:B------:R-:W4:Y:S01]  /*5950*/  LDS R2, [UR49+0x160] ;  /* 0x00016031ff027984 */ /* 0x000f220008000800 */
[----:B------:R-:W2:Y:S01]  /*5960*/  LDCU UR38, c[0x0][0xc30] ;  /* 0x00018600ff2677ac */ /* 0x000ea20008000800 */
[----:B------:R-:W2:Y:S01]  /*5970*/  LDCU.64 UR60, c[0x0][0x988] ;  /* 0x00013100ff3c77ac */ /* 0x000ea20008000a00 */
[----:B------:R-:W2:Y:S01]  /*5980*/  LDCU.64 UR46, c[0x0][0xc28] ;  /* 0x00018500ff2e77ac */ /* 0x000ea20008000a00 */
[----:B-1----:R-:W-:-:S02]  /*5990*/  IMAD.U32 R53, RZ, RZ, UR4 ;  /* 0x00000004ff357e24 */ /* 0x002fc4000f8e00ff */
[----:B------:R-:W-:Y:S01]  /*59a0*/  IMAD.U32 R52, RZ, RZ, UR5 ;  /* 0x00000005ff347e24 */ /* 0x000fe2000f8e00ff */
[----:B------:R-:W1:Y:S01]  /*59b0*/  LDCU.128 UR4, c[0x0][0xb80] ;  /* 0x00017000ff0477ac */ /* 0x000e620008000c00 */
[----:B------:R-:W2:Y:S01]  /*59c0*/  LDCU.128 UR56, c[0x0][0xc10] ;  /* 0x00018200ff3877ac */ /* 0x000ea20008000c00 */
[----:B------:R-:W2:Y:S01]  /*59d0*/  LDCU UR62, c[0x0][0x374] ;  /* 0x00006e80ff3e77ac */ /* 0x000ea20008000800 */
[----:B------:R-:W-:Y:S01]  /*59e0*/  UMOV UR55, 0x1 ;  /* 0x0000000100377882 */ /* 0x000fe20000000000 */
[----:B------:R-:W-:Y:S01]  /*59f0*/  UMOV UR50, URZ ;  /* 0x000000ff00327c82 */ /* 0x000fe20008000000 */
[----:B------:R-:W-:Y:S01]  /*5a00*/  UMOV UR54, URZ ;  /* 0x000000ff00367c82 */ /* 0x000fe20008000000 */
[----:B------:R-:W-:Y:S01]  /*5a10*/  UMOV UR51, URZ ;  /* 0x000000ff00337c82 */ /* 0x000fe20008000000 */
[----:B-1----:R-:W-:Y:S01]  /*5a20*/  IMAD.U32 R57, RZ, RZ, UR4 ;  /* 0x00000004ff397e24 */ /* 0x002fe2000f8e00ff */
[----:B------:R-:W-:Y:S01]  /*5a30*/  UIADD3 UR4, UPT, UPT, UR49, 0x200, URZ ;  /* 0x0000020031047890 */ /* 0x000fe2000fffe0ff */
[----:B------:R-:W-:-:S02]  /*5a40*/  IMAD.U32 R56, RZ, RZ, UR5 ;  /* 0x00000005ff387e24 */ /* 0x000fc4000f8e00ff */
[----:B------:R-:W-:Y:S02]  /*5a50*/  IMAD.U32 R55, RZ, RZ, UR6 ;  /* 0x00000006ff377e24 */ /* 0x000fe4000f8e00ff */
[----:B------:R-:W-:Y:S02]  /*5a60*/  IMAD.U32 R54, RZ, RZ, UR7 ;  /* 0x00000007ff367e24 */ /* 0x000fe4000f8e00ff */
[C---:B----4-:R-:W-:Y:S01]  /*5a70*/  VIADD R3, R2.reuse, 0x40 ;  /* 0x0000004002037836 */ /* 0x050fe20000000000 */
[----:B------:R-:W-:Y:S01]  /*5a80*/  LOP3.LUT R2, R2, 0xffff, RZ, 0xc0, !PT ;  /* 0x0000ffff02027812 */ /* 0x000fe200078ec0ff */
[----:B------:R-:W-:-:S03]  /*5a90*/  IMAD.U32 R0, RZ, RZ, UR4 ;  /* 0x00000004ff007e24 */ /* 0x000fc6000f8e00ff */
[----:B------:R-:W-:-:S05]  /*5aa0*/  LOP3.LUT R3, R3, 0xffff, RZ, 0xc0, !PT ;  /* 0x0000ffff03037812 */ /* 0x000fca00078ec0ff */
[----:B--23--:R1:W-:Y:S02]  /*5ab0*/  STL.64 [R1], R2 ;  /* 0x0000000201007387 */ /* 0x00c3e40000100a00 */
.L_x_119:
[----:B-1----:R-:W-:Y:S04]  /*5ac0*/  SHF.L.U32 R2, R46, 0x1f, RZ ;  /* 0x0000001f2e027819 */ /* 0x002fe800000006ff */
[----:B------:R-:W1:Y:S02]  /*5ad0*/  SYNCS.PHASECHK.TRANS64.TRYWAIT P0, [UR49+0x110], R2 ;  /* 0x00011002ff0075a7 */ /* 0x000e640008001131 */
[----:B-1----:R-:W-:Y:S05]  /*5ae0*/  @!P0 BRA `(.L_x_89) ;  /* 0x0000003000108947 */ /* 0x002fea0003800000 */
.L_x_177:
[----:B------:R-:W2:Y:S01]  /*5af0*/  LDS.128 R4, [UR49+0x150] ;  /* 0x00015031ff047984 */ /* 0x000ea20008000c00 */
[----:B------:R-:W-:Y:S01]  /*5b00*/  UIADD3 UR4, UPT, UPT, UR49, 0x118, URZ ;  /* 0x0000011831047890 */ /* 0x000fe2000fffe0ff */
[----:B-1----:R-:W-:Y:S01]  /*5b10*/  IMAD R2, R22, 0x4, R1 ;  /* 0x0000000416027824 */ /* 0x002fe200078e0201 */
[----:B------:R-:W-:Y:S01]  /*5b20*/  UISETP.GE.AND UP0, UPT, UR39, 0x1, UPT ;  /* 0x000000012700788c */ /* 0x000fe2000bf06270 */
[----:B------:R-:W-:Y:S01]  /*5b30*/  @!PT LDS RZ, [RZ] ;  /* 0x00000000fffff984 */ /* 0x000fe20000000800 */
[----:B------:R-:W-:Y:S01]  /*5b40*/  @!PT LDS RZ, [RZ] ;  /* 0x00000000fffff984 */ /* 0x000fe20000000800 */
[----:B------:R-:W-:Y:S01]  /*5b50*/  @!PT LDS RZ, [RZ] ;  /* 0x00000000fffff984 */ /* 0x000fe20000000800 */
[----:B------:R-:W-:Y:S01]  /*5b60*/  @!PT LDS RZ, [RZ] ;  /* 0x00000000fffff984 */ /* 0x000fe20000000800 */
[----:B------:R1:W-:Y:S06]  /*5b70*/  MEMBAR.ALL.CTA ;  /* 0x0000000000007992 */ /* 0x0003ec0000008000 */
[----:B-1----:R-:W1:Y:S01]  /*5b80*/  FENCE.VIEW.ASYNC.S ;  /* 0x00000000000073c6 */ /* 0x002e620000000000 */
[----:B------:R-:W-:Y:S09]  /*5b90*/  UPRMT UR4, URZ, 0x654, UR4 ;  /* 0x00000654ff047896 */ /* 0x000ff20008000004 */
[----:B-1----:R-:W-:Y:S01]  /*5ba0*/  SYNCS.ARRIVE.TRANS64.RED.A1T0 RZ, [UR4], RZ ;  /* 0x000000ffffff79a7 */ /* 0x002fe20008100404 */
[----:B------:R-:W5:Y:S01]  /*5bb0*/  LDL R2, [R2] ;  /* 0x0000000002027983 */ /* 0x000f620000100800 */
[----:B--2---:R-:W-:Y:S11]  /*5bc0*/  LOP3.LUT P0, RZ, R6, 0x1, RZ, 0xc0, !PT ;  /* 0x0000000106ff7812 */ /* 0x004ff6000780c0ff */
[----:B------:R-:W-:Y:S02]  /*5bd0*/  @!UPT UIADD3 URZ, UPT, UPT, URZ, URZ, URZ ;  /* 0x000000fffffff290 */ /* 0x000fe4000fffe0ff */
[----:B------:R-:W-:Y:S01]  /*5be0*/  VOTEU.ANY UP1, P0 ;  /* 0x0000000000ff7886 */ /* 0x000fe20000020100 */
[----:B------:R-:W-:Y:S01]  /*5bf0*/  PLOP3.LUT P0, PT, PT, PT, UP1, 0x80, 0x8 ;  /* 0x000000000008781c */ /* 0x000fe20003f0f018 */
[----:B------:R-:W-:Y:S06]  /*5c00*/  UP2UR UR4, UPR, URZ, 0x2 ;  /* 0x00000002ff047883 */ /* 0x000fec0008000000 */
[----:B------:R-:W-:Y:S06]  /*5c10*/  IMAD.U32 R66, RZ, RZ, UR4 ;  /* 0x00000004ff427e24 */ /* 0x000fec000f8e00ff */
[----:B------:R-:W-:Y:S02]  /*5c20*/  @P0 MOV R3, R4 ;  /* 0x0000000400030202 */ /* 0x000fe40000000f00 */
[----:B------:R-:W-:Y:S02]  /*5c30*/  @P0 LOP3.LUT R0, R5, 0xffff, RZ, 0xc0, !PT ;  /* 0x0000ffff05000812 */ /* 0x000fe400078ec0ff */
[----:B------:R-:W-:Y:S02]  /*5c40*/  @P0 R2UR UR5, R3 ;  /* 0x00000000030502ca */ /* 0x000fe400000e0000 */
[----:B------:R-:W-:Y:S11]  /*5c50*/  @P0 R2UR UR4, R0 ;  /* 0x00000000000402ca */ /* 0x000ff600000e0000 */
[----:B------:R-:W-:Y:S02]  /*5c60*/  @UP1 UMOV UR37, UR5 ;  /* 0x0000000500251c82 */ /* 0x000fe40008000000 */
[----:B------:R-:W-:Y:S01]  /*5c70*/  @UP1 UMOV UR36, UR4 ;  /* 0x0000000400241c82 */ /* 0x000fe20008000000 */
[----:B------:R-:W-:Y:S05]  /*5c80*/  BRA.U !UP0, `(.L_x_90) ;  /* 0x0000000108cc7547 */ /* 0x000fea000b800000 */
[----:B------:R-:W1:Y:S01]  /*5c90*/  LDCU UR9, c[0x0][0xc20] ;  /* 0x00018400ff0977ac */ /* 0x000e620008000800 */
[----:B------:R-:W-:Y:S02]  /*5ca0*/  UIMAD.WIDE.U32 UR4, UR62, UR59, URZ ;  /* 0x0000003b3e0472a5 */ /* 0x000fe4000f8e00ff */
[----:B------:R-:W-:Y:S02]  /*5cb0*/  UIMAD.WIDE.U32 UR6, UR63, UR56, URZ ;  /* 0x000000383f0672a5 */ /* 0x000fe4000f8e00ff */
[----:B------:R-:W-:Y:S02]  /*5cc0*/  UIMAD.WIDE.U32 UR10, UR36, UR59, URZ ;  /* 0x0000003b240a72a5 */ /* 0x000fe4000f8e00ff */
[----:B------:R-:W-:Y:S02]  /*5cd0*/  UISETP.NE.AND UP0, UPT, UR58, 0x1, UPT ;  /* 0x000000013a00788c */ /* 0x000fe4000bf05270 */
[----:B------:R-:W-:Y:S02]  /*5ce0*/  UISETP.NE.AND UP1, UPT, UR48, 0x1, UPT ;  /* 0x000000013000788c */ /* 0x000fe4000bf25270 */
[----:B------:R-:W-:Y:S02]  /*5cf0*/  UISETP.NE.AND UP2, UPT, UR39, 0x1, UPT ;  /* 0x000000012700788c */ /* 0x000fe4000bf45270 */
[----:B------:R-:W-:Y:S01]  /*5d00*/  UIMAD.WIDE.U32 UR12, UR37, UR56, URZ ;  /* 0x00000038250c72a5 */ /* 0x000fe2000f8e00ff */
[----:B------:R-:W-:Y:S01]  /*5d10*/  UMOV UR4, UR5 ;  /* 0x0000000500047c82 */ /* 0x000fe20008000000 */
[----:B------:R-:W-:Y:S01]  /*5d20*/  UMOV UR6, UR11 ;  /* 0x0000000b00067c82 */ /* 0x000fe20008000000 */
[----:B-1----:R-:W-:Y:S03]  /*5d30*/  USHF.R.U32.HI UR8, URZ, UR9, UR4 ;  /* 0x00000009ff087299 */ /* 0x002fe60008011604 */
[----:B------:R-:W-:Y:S02]  /*5d40*/  UMOV UR4, UR7 ;  /* 0x0000000700047c82 */ /* 0x000fe40008000000 */
[----:B------:R-:W-:Y:S02]  /*5d50*/  USHF.R.U32.HI UR5, URZ, UR57, UR4 ;  /* 0x00000039ff057299 */ /* 0x000fe40008011604 */
[----:B------:R-:W-:Y:S02]  /*5d60*/  USEL UR4, UR62, UR8, !UP0 ;  /* 0x000000083e047287 */ /* 0x000fe4000c000000 */
[----:B------:R-:W-:Y:S02]  /*5d70*/  USHF.R.U32.HI UR8, URZ, UR9, UR6 ;  /* 0x00000009ff087299 */ /* 0x000fe40008011606 */
[----:B------:R-:W-:Y:S02]  /*5d80*/  UIMAD.WIDE.U32 UR6, UR4, UR46, URZ ;  /* 0x0000002e040672a5 */ /* 0x000fe4000f8e00ff */
[----:B------:R-:W-:Y:S02]  /*5d90*/  USEL UR9, UR63, UR5, !UP1 ;  /* 0x000000053f097287 */ /* 0x000fe4000c800000 */
[----:B------:R-:W-:Y:S02]  /*5da0*/  USEL UR8, UR36, UR8, !UP0 ;  /* 0x0000000824087287 */ /* 0x000fe4000c000000 */
[----:B------:R-:W-:Y:S01]  /*5db0*/  UIMAD.WIDE.U32 UR10, UR9, UR46, URZ ;  /* 0x0000002e090a72a5 */ /* 0x000fe2000f8e00ff */
[----:B------:R-:W-:Y:S01]  /*5dc0*/  UMOV UR6, UR7 ;  /* 0x0000000700067c82 */ /* 0x000fe20008000000 */
[----:B------:R-:W-:Y:S01]  /*5dd0*/  UMOV UR5, UR13 ;  /* 0x0000000d00057c82 */ /* 0x000fe20008000000 */
[----:B------:R-:W-:Y:S02]  /*5de0*/  @UP2 USHF.R.U32.HI UR4, URZ, UR47, UR6 ;  /* 0x0000002fff042299 */ /* 0x000fe40008011606 */
[----:B------:R-:W-:Y:S02]  /*5df0*/  USHF.R.U32.HI UR5, URZ, UR57, UR5 ;  /* 0x00000039ff057299 */ /* 0x000fe40008011605 */
[----:B------:R-:W-:Y:S02]  /*5e00*/  UIMAD UR4, UR39, UR4, URZ ;  /* 0x00000004270472a4 */ /* 0x000fe4000f8e02ff */
[----:B------:R-:W-:Y:S02]  /*5e10*/  USEL UR5, UR37, UR5, !UP1 ;  /* 0x0000000525057287 */ /* 0x000fe4000c800000 */
[----:B------:R-:W-:Y:S01]  /*5e20*/  UISETP.GE.AND UP0, UPT, UR8, UR4, UPT ;  /* 0x000000040800728c */ /* 0x000fe2000bf06270 */
[----:B------:R-:W-:Y:S01]  /*5e30*/  UMOV UR6, UR11 ;  /* 0x0000000b00067c82 */ /* 0x000fe20008000000 */
[----:B------:R-:W-:Y:S02]  /*5e40*/  UIMAD.WIDE.U32 UR10, UR8, UR46, URZ ;  /* 0x0000002e080a72a5 */ /* 0x000fe4000f8e00ff */
[----:B------:R-:W-:Y:S04]  /*5e50*/  @UP2 USHF.R.U32.HI UR9, URZ, UR47, UR6 ;  /* 0x0000002fff092299 */ /* 0x000fe80008011606 */
[----:B------:R-:W-:Y:S01]  /*5e60*/  UIMAD UR6, UR39, UR9, URZ ;  /* 0x00000009270672a4 */ /* 0x000fe2000f8e02ff */
[----:B------:R-:W-:Y:S03]  /*5e70*/  UMOV UR4, UR11 ;  /* 0x0000000b00047c82 */ /* 0x000fe60008000000 */
[----:B------:R-:W-:Y:S02]  /*5e80*/  UISETP.GE.OR UP0, UPT, UR5, UR6, UP0 ;  /* 0x000000060500728c */ /* 0x000fe40008706670 */
[----:B------:R-:W-:Y:S02]  /*5e90*/  USHF.R.U32.HI UR4, URZ, UR47, UR4 ;  /* 0x0000002fff047299 */ /* 0x000fe40008011604 */
[----:B------:R-:W-:Y:S02]  /*5ea0*/  UIMAD.WIDE.U32 UR6, UR5, UR46, URZ ;  /* 0x0000002e050672a5 */ /* 0x000fe4000f8e00ff */
[----:B------:R-:W-:Y:S02]  /*5eb0*/  USEL UR11, UR8, UR4, !UP2 ;  /* 0x00000004080b7287 */ /* 0x000fe4000d000000 */
[----:B------:R-:W-:Y:S02]  /*5ec0*/  UIADD3 UR6, UPT, UPT, -UR5, URZ, URZ ;  /* 0x000000ff05067290 */ /* 0x000fe4000fffe1ff */
[----:B------:R-:W-:Y:S02]  /*5ed0*/  UIADD3 UR10, UPT, UPT, -UR11, URZ, URZ ;  /* 0x000000ff0b0a7290 */ /* 0x000fe4000fffe1ff */
[----:B------:R-:W-:Y:S02]  /*5ee0*/  UIMAD UR6, UR48, UR6, UR37 ;  /* 0x00000006300672a4 */ /* 0x000fe4000f8e0225 */
[----:B------:R-:W-:Y:S01]  /*5ef0*/  UIMAD UR10, UR39, UR10, UR8 ;  /* 0x0000000a270a72a4 */ /* 0x000fe2000f8e0208 */
[----:B------:R-:W-:Y:S01]  /*5f00*/  @!UP0 UMOV UR4, UR7 ;  /* 0x0000000700048c82 */ /* 0x000fe20008000000 */
[----:B------:R-:W-:Y:S02]  /*5f10*/  UIADD3 UR7, UPT, UPT, -UR8, URZ, URZ ;  /* 0x000000ff08077290 */ /* 0x000fe4000fffe1ff */
[----:B------:R-:W-:Y:S04]  /*5f20*/  @!UP0 USHF.R.U32.HI UR4, URZ, UR47, UR4 ;  /* 0x0000002fff048299 */ /* 0x000fe80008011604 */
[----:B------:R-:W-:Y:S04]  /*5f30*/  @!UP0 USEL UR4, UR5, UR4, !UP2 ;  /* 0x0000000405048287 */ /* 0x000fe8000d000000 */
[----:B------:R-:W-:Y:S02]  /*5f40*/  @!UP0 UIMAD UR9, UR9, UR10, UR4 ;  /* 0x0000000a090982a4 */ /* 0x000fe4000f8e0204 */
[----:B------:R-:W-:Y:S02]  /*5f50*/  @!UP0 UIADD3 UR10, UPT, UPT, UR11, -UR4, URZ ;  /* 0x800000040b0a8290 */ /* 0x000fe4000fffe0ff */
[----:B------:R-:W-:Y:S02]  /*5f60*/  UIMAD UR4, UR58, UR7, UR36 ;  /* 0x000000073a0472a4 */ /* 0x000fe4000f8e0224 */
[----:B------:R-:W-:Y:S03]  /*5f70*/  @!UP0 UIMAD UR8, UR10, UR39, UR5 ;  /* 0x000000270a0882a4 */ /* 0x000fe6000f8e0205 */
[----:B------:R-:W-:Y:S02]  /*5f80*/  @!UP0 UMOV UR5, UR9 ;  /* 0x0000000900058c82 */ /* 0x000fe40008000000 */
[----:B------:R-:W-:Y:S02]  /*5f90*/  UIMAD UR37, UR5, UR48, UR6 ;  /* 0x00000030052572a4 */ /* 0x000fe4000f8e0206 */
[----:B------:R-:W-:Y:S11]  /*5fa0*/  UIMAD UR36, UR8, UR58, UR4 ;  /* 0x0000003a082472a4 */ /* 0x000ff6000f8e0204 */
[----:B------:R-:W-:Y:S01]  /*5fb0*/  @!UPT UIADD3 URZ, UPT, UPT, URZ, URZ, URZ ;  /* 0x000000fffffff290 */ /* 0x000fe2000fffe0ff */
.L_x_90:
[----:B------:R-:W-:Y:S01]  /*5fc0*/  UISETP.NE.AND UP0, UPT, UR38, 0x1, UPT ;  /* 0x000000012600788c */ /* 0x000fe2000bf05270 */
[----:B------:R-:W-:Y:S01]  /*5fd0*/  @P0 SHF.R.U32.HI R4, RZ, 0x10, R5 ;  /* 0x00000010ff040819 */ /* 0x000fe20000011605 */
[----:B------:R-:W-:Y:S01]  /*5fe0*/  USHF.L.U32 UR41, UR23, 0x6, URZ ;  /* 0x0000000617297899 */ /* 0x000fe200080006ff */
[----:B------:R-:W-:Y:S02]  /*5ff0*/  R2UR UR11, R60 ;  /* 0x000000003c0b72ca */ /* 0x000fe400000e0000 */
[----:B------:R-:W-:Y:S06]  /*6000*/  @P0 R2UR UR11, R4 ;  /* 0x00000000040b02ca */ /* 0x000fec00000e0000 */
[----:B------:R-:W1:Y:S07]  /*6010*/  @!UP0 LDCU.128 UR12, c[0x0][0xc10] ;  /* 0x00018200ff0c87ac */ /* 0x000e6e0008000c00 */
[----:B------:R-:W-:Y:S01]  /*6020*/  IMAD.U32 R60, RZ, RZ, UR11 ;  /* 0x0000000bff3c7e24 */ /* 0x000fe2000f8e00ff */
[----:B------:R-:W2:Y:S01]  /*6030*/  @!UP0 LDCU UR5, c[0x0][0xc0c] ;  /* 0x00018180ff0587ac */ /* 0x000ea20008000800 */
[----:B------:R-:W3:Y:S01]  /*6040*/  @!UP0 LDCU UR10, c[0x0][0xc20] ;  /* 0x00018400ff0a87ac */ /* 0x000ee20008000800 */
[----:B------:R-:W-:Y:S02]  /*6050*/  UIADD3 UR11, UPT, UPT, UR49, 0x200, URZ ;  /* 0x00000200310b7890 */ /* 0x000fe4000fffe0ff */
[----:B-1----:R-:W-:Y:S02]  /*6060*/  UIMAD.WIDE.U32 UR8, UR37, UR12, URZ ;  /* 0x0000000c250872a5 */ /* 0x002fe4000f8e00ff */
[----:B------:R-:W-:Y:S02]  /*6070*/  UIMAD.WIDE.U32 UR6, UR36, UR15, URZ ;  /* 0x0000000f240672a5 */ /* 0x000fe4000f8e00ff */
[----:B------:R-:W-:Y:S03]  /*6080*/  @!UP0 UISETP.NE.AND UP1, UPT, UR14, 0x1, UPT ;  /* 0x000000010e00888c */ /* 0x000fe6000bf25270 */
[----:B------:R-:W-:Y:S01]  /*6090*/  @!UP0 UMOV UR4, UR9 ;  /* 0x0000000900048c82 */ /* 0x000fe20008000000 */
[----:B--2---:R-:W-:Y:S02]  /*60a0*/  @!UP0 UISETP.NE.AND UP2, UPT, UR5, 0x1, UPT ;  /* 0x000000010500888c */ /* 0x004fe4000bf45270 */
[----:B------:R-:W-:Y:S01]  /*60b0*/  @!UP0 USHF.R.U32.HI UR4, URZ, UR13, UR4 ;  /* 0x0000000dff048299 */ /* 0x000fe20008011604 */
[----:B------:R-:W-:Y:S02]  /*60c0*/  @!UP0 UMOV UR6, UR7 ;  /* 0x0000000700068c82 */ /* 0x000fe40008000000 */
[----:B---3--:R-:W-:Y:S02]  /*60d0*/  @!UP0 USHF.R.U32.HI UR6, URZ, UR10, UR6 ;  /* 0x0000000aff068299 */ /* 0x008fe40008011606 */
[----:B------:R-:W-:Y:S02]  /*60e0*/  @!UP0 USEL UR7, UR37, UR4, !UP2 ;  /* 0x0000000425078287 */ /* 0x000fe4000d000000 */
[----:B------:R-:W-:Y:S04]  /*60f0*/  @!UP0 USEL UR6, UR36, UR6, !UP1 ;  /* 0x0000000624068287 */ /* 0x000fe8000c800000 */
[----:B------:R-:W-:Y:S02]  /*6100*/  @!UP0 UIADD3 UR4, UPT, UPT, -UR7, UR6, URZ ;  /* 0x0000000607048290 */ /* 0x000fe4000fffe1ff */
[----:B------:R-:W-:Y:S02]  /*6110*/  @!UP0 UIADD3 UR6, UPT, UPT, UR7, -UR6, URZ ;  /* 0x8000000607068290 */ /* 0x000fe4000fffe0ff */
[----:B------:R-:W-:Y:S02]  /*6120*/  @!UP0 UIMAD UR37, UR4, UR5, UR37 ;  /* 0x00000005042582a4 */ /* 0x000fe4000f8e0225 */
[----:B------:R-:W-:Y:S02]  /*6130*/  @!UP0 UIMAD UR36, UR6, UR14, UR36 ;  /* 0x0000000e062482a4 */ /* 0x000fe4000f8e0224 */
[----:B------:R-:W-:Y:S09]  /*6140*/  ULOP3.LUT UP0, URZ, UR11, 0x1b0, URZ, 0xc0, !UPT ;  /* 0x000001b00bff7892 */ /* 0x000ff2000f80c0ff */
[----:B------:R-:W-:Y:S05]  /*6150*/  BRA.U !UP0, `(.L_x_91) ;  /* 0x00000001087c7547 */ /* 0x000fea000b800000 */
[----:B------:R-:W1:Y:S01]  /*6160*/  LDCU.64 UR8, c[0x4][0x80] ;  /* 0x01001000ff0877ac */ /* 0x000e620008000a00 */
[----:B------:R-:W-:Y:S01]  /*6170*/  MOV R16, 0x0 ;  /* 0x0000000000107802 */ /* 0x000fe20000000f00 */
[----:B------:R-:W-:Y:S02]  /*6180*/  HFMA2 R12, -RZ, RZ, 0, 5.9604644775390625e-08 ;  /* 0x00000001ff0c7431 */ /* 0x000fe400000001ff */
[----:B------:R-:W-:Y:S01]  /*6190*/  IMAD.MOV.U32 R8, RZ, RZ, 0x70 ;  /* 0x00000070ff087424 */ /* 0x000fe200078e00ff */
[----:B------:R2:W3:Y:S01]  /*61a0*/  LDC.64 R14, c[0x4][R16] ;  /* 0x01000000100e7b82 */ /* 0x0004e20000000a00 */
[----:B------:R-:W4:Y:S01]  /*61b0*/  LDCU.64 UR6, c[0x4][0x88] ;  /* 0x01001100ff0677ac */ /* 0x000f220008000a00 */
[----:B------:R-:W-:Y:S01]  /*61c0*/  IMAD.MOV.U32 R13, RZ, RZ, RZ ;  /* 0x000000ffff0d7224 */ /* 0x000fe200078e00ff */
[----:B------:R-:W2:Y:S01]  /*61d0*/  LDCU.64 UR4, c[0x4][0x8] ;  /* 0x01000100ff0477ac */ /* 0x000ea20008000a00 */
[----:B-1----:R-:W-:Y:S01]  /*61e0*/  MOV R5, UR9 ;  /* 0x0000000900057c02 */ /* 0x002fe20008000f00 */
[----:B------:R-:W-:Y:S01]  /*61f0*/  IMAD.U32 R4, RZ, RZ, UR8 ;  /* 0x00000008ff047e24 */ /* 0x000fe2000f8e00ff */
[----:B----4-:R-:W-:Y:S01]  /*6200*/  MOV R7, UR7 ;  /* 0x0000000700077c02 */ /* 0x010fe20008000f00 */
[----:B------:R-:W-:Y:S01]  /*6210*/  IMAD.U32 R6, RZ, RZ, UR6 ;  /* 0x00000006ff067e24 */ /* 0x000fe2000f8e00ff */
[----:B--2---:R-:W-:Y:S01]  /*6220*/  MOV R11, UR5 ;  /* 0x00000005000b7c02 */ /* 0x004fe20008000f00 */
[----:B------:R-:W-:Y:S02]  /*6230*/  IMAD.U32 R10, RZ, RZ, UR4 ;  /* 0x00000004ff0a7e24 */ /* 0x000fe4000f8e00ff */
[----:B------:R-:W-:Y:S07]  /*6240*/  LEPC R20, `(.L_x_92) ;  /* 0x000000001014794e */ /* 0x000fee0000000000 */
[----:B---3-5:R-:W-:Y:S05]  /*6250*/  CALL.ABS.NOINC R14 ;  /* 0x000000000e007343 */ /* 0x028fea0003c00000 */
.L_x_92:
[----:B------:R-:W1:Y:S01]  /*6260*/  LDCU.64 UR8, c[0x4][0x80] ;  /* 0x01001000ff0877ac */ /* 0x000e620008000a00 */
[----:B------:R-:W2:Y:S01]  /*6270*/  LDC.64 R16, c[0x4][R16] ;  /* 0x0100000010107b82 */ /* 0x000ea20000000a00 */
[----:B------:R-:W-:Y:S02]  /*6280*/  HFMA2 R12, -RZ, RZ, 0, 5.9604644775390625e-08 ;  /* 0x00000001ff0c7431 */ /* 0x000fe400000001ff */
[----:B------:R-:W-:Y:S02]  /*6290*/  IMAD.MOV.U32 R8, RZ, RZ, 0x70 ;  /* 0x00000070ff087424 */ /* 0x000fe400078e00ff */
[----:B------:R-:W-:Y:S01]  /*62a0*/  IMAD.MOV.U32 R13, RZ, RZ, RZ ;  /* 0x000000ffff0d7224 */ /* 0x000fe200078e00ff */
[----:B------:R-:W3:Y:S01]  /*62b0*/  LDCU.64 UR6, c[0x4][0x88] ;  /* 0x01001100ff0677ac */ /* 0x000ee20008000a00 */
[----:B------:R-:W4:Y:S01]  /*62c0*/  LDCU.64 UR4, c[0x4][0x8] ;  /* 0x01000100ff0477ac */ /* 0x000f220008000a00 */
[----:B-1----:R-:W-:Y:S02]  /*62d0*/  MOV R4, UR8 ;  /* 0x0000000800047c02 */ /* 0x002fe40008000f00 */
[----:B------:R-:W-:Y:S02]  /*62e0*/  MOV R5, UR9 ;  /* 0x0000000900057c02 */ /* 0x000fe40008000f00 */
[----:B---3--:R-:W-:Y:S01]  /*62f0*/  MOV R7, UR7 ;  /* 0x0000000700077c02 */ /* 0x008fe20008000f00 */
[----:B------:R-:W-:Y:S01]  /*6300*/  IMAD.U32 R6, RZ, RZ, UR6 ;  /* 0x00000006ff067e24 */ /* 0x000fe2000f8e00ff */
[----:B----4-:R-:W-:Y:S01]  /*6310*/  MOV R11, UR5 ;  /* 0x00000005000b7c02 */ /* 0x010fe20008000f00 */
[----:B------:R-:W-:Y:S02]  /*6320*/  IMAD.U32 R10, RZ, RZ, UR4 ;  /* 0x00000004ff0a7e24 */ /* 0x000fe4000f8e00ff */
[----:B------:R-:W-:Y:S07]  /*6330*/  LEPC R20, `(.L_x_91) ;  /* 0x000000001014794e */ /* 0x000fee0000000000 */
[----:B--2---:R-:W-:Y:S05]  /*6340*/  CALL.ABS.NOINC R16 ;  /* 0x0000000010007343 */ /* 0x004fea0003c00000 */
.L_x_91:
[----:B------:R-:W-:Y:S02]  /*6350*/  R2UR UR6, R58 ;  /* 0x000000003a0672ca */ /* 0x000fe400000e0000 */
[----:B------:R-:W-:Y:S02]  /*6360*/  R2UR UR5, R53 ;  /* 0x00000000350572ca */ /* 0x000fe400000e0000 */
[----:B------:R-:W-:Y:S02]  /*6370*/  R2UR UR4, R52 ;  /* 0x00000000340472ca */ /* 0x000fe400000e0000 */
[----:B------:R-:W-:Y:S02]  /*6380*/  ISETP.NE.U32.AND P4, PT, R42, RZ, PT ;  /* 0x000000ff2a00720c */ /* 0x000fe40003f85070 */
[----:B------:R-:W-:Y:S02]  /*6390*/  ISETP.NE.U32.AND P2, PT, RZ, UR60, PT ;  /* 0x0000003cff007c0c */ /* 0x000fe4000bf45070 */
[----:B------:R-:W-:Y:S02]  /*63a0*/  ISETP.NE.AND.EX P4, PT, R43, RZ, PT, P4 ;  /* 0x000000ff2b00720c */ /* 0x000fe40003f85340 */
[----:B------:R-:W-:Y:S01]  /*63b0*/  ISETP.NE.AND.EX P2, PT, RZ, UR61, PT, P2 ;  /* 0x0000003dff007c0c */ /* 0x000fe2000bf45320 */
[----:B------:R-:W-:Y:S02]  /*63c0*/  UISETP.NE.AND UP2, UPT, UR6, URZ, UPT ;  /* 0x000000ff0600728c */ /* 0x000fe4000bf45270 */
[----:B------:R-:W-:Y:S04]  /*63d0*/  UISETP.NE.U32.AND UP0, UPT, UR5, URZ, UPT ;  /* 0x000000ff0500728c */ /* 0x000fe8000bf05070 */
[----:B------:R-:W-:Y:S01]  /*63e0*/  UISETP.NE.AND.EX UP1, UPT, UR4, URZ, UPT, UP0 ;  /* 0x000000ff0400728c */ /* 0x000fe2000bf25300 */
[----:B------:R-:W-:Y:S01]  /*63f0*/  PLOP3.LUT P1, PT, PT, PT, UP2, 0x80, 0x8 ;  /* 0x000000000008781c */ /* 0x000fe20003f2f028 */
[----:B------:R-:W-:Y:S03]  /*6400*/  UPLOP3.LUT UP0, UPT, UPT, UPT, UPT, 0x40, 0x4 ;  /* 0x000000000004789c */ /* 0x000fe60003f0e870 */
[----:B------:R-:W-:Y:S06]  /*6410*/  @UP2 UPLOP3.LUT UP0, UPT, UPT, UPT, UP1, 0x80, 0x8 ;  /* 0x000000000008289c */ /* 0x000fec0003f0f010 */
[----:B------:R-:W-:Y:S01]  /*6420*/  PLOP3.LUT P0, PT, PT, PT, UP0, 0x80, 0x8 ;  /* 0x000000000008781c */ /* 0x000fe20003f0f008 */
[----:B------:R-:W-:Y:S01]  /*6430*/  @!UPT UIADD3 URZ, UPT, UPT, URZ, URZ, URZ ;  /* 0x000000fffffff290 */ /* 0x000fe2000fffe0ff */
[----:B------:R-:W-:Y:S11]  /*6440*/  BRA.U !UP1, `(.L_x_93) ;  /* 0x0000000109407547 */ /* 0x000ff6000b800000 */
[----:B------:R-:W-:Y:S01]  /*6450*/  UISETP.NE.U32.AND UP0, UPT, UR60, URZ, UPT ;  /* 0x000000ff3c00728c */ /* 0x000fe2000bf05070 */
[----:B------:R-:W-:Y:S01]  /*6460*/  R2UR UR6, R53 ;  /* 0x00000000350672ca */ /* 0x000fe200000e0000 */
[----:B------:R-:W1:Y:S01]  /*6470*/  LDCU.64 UR8, c[0x0][0x358] ;  /* 0x00006b00ff0877ac */ /* 0x000e620008000a00 */
[----:B------:R-:W-:Y:S02]  /*6480*/  HFMA2 R50, -RZ, RZ, 0, 5.9604644775390625e-08 ;  /* 0x00000001ff327431 */ /* 0x000fe400000001ff */
[----:B------:R-:W-:Y:S01]  /*6490*/  IMAD.MOV.U32 R0, RZ, RZ, 0x1 ;  /* 0x00000001ff007424 */ /* 0x000fe200078e00ff */
[----:B------:R-:W-:Y:S06]  /*64a0*/  UISETP.NE.AND.EX UP0, UPT, UR61, URZ, UPT, UP0 ;  /* 0x000000ff3d00728c */ /* 0x000fec000bf05300 */
[----:B------:R-:W-:Y:S05]  /*64b0*/  PLOP3.LUT P3, PT, PT, PT, UP0, 0x80, 0x8 ;  /* 0x000000000008781c */ /* 0x000fea0003f6f008 */
[----:B------:R-:W2:Y:S01]  /*64c0*/  @UP0 LDCU.64 UR4, c[0x0][0x988] ;  /* 0x00013100ff0407ac */ /* 0x000ea20008000a00 */
[----:B------:R-:W-:Y:S07]  /*64d0*/  @UP0 UIMAD UR6, UR53, UR6, URZ ;  /* 0x00000006350602a4 */ /* 0x000fee000f8e02ff */
[----:B------:R-:W-:Y:S01]  /*64e0*/  @!P3 PRMT R50, R0, 0x7610, R50 ;  /* 0x000076100032b816 */ /* 0x000fe20000000032 */
[----:B--2---:R-:W-:Y:S06]  /*64f0*/  @UP0 UIMAD.WIDE UR4, UR6, 0x4, UR4 ;  /* 0x00000004060408a5 */ /* 0x004fec000f8e0204 */
[----:B-----5:R-:W-:Y:S02]  /*6500*/  IMAD.U32 R26, RZ, RZ, UR4 ;  /* 0x00000004ff1a7e24 */ /* 0x020fe4000f8e00ff */
[----:B------:R-:W-:Y:S03]  /*6510*/  IMAD.U32 R27, RZ, RZ, UR5 ;  /* 0x00000005ff1b7e24 */ /* 0x000fe6000f8e00ff */
[----:B------:R-:W2:Y:S02]  /*6520*/  @!UP0 LDCU UR4, c[0x0][0x980] ;  /* 0x00013000ff0487ac */ /* 0x000ea40008000800 */
[----:B-1----:R1:W5:Y:S02]  /*6530*/  @P3 LDG.E R26, desc[UR8][R26.64] ;  /* 0x000000081a1a3981 */ /* 0x002364000c1e1900 */
[----:B-12---:R-:W-:Y:S02]  /*6540*/  @!P3 MOV R26, UR4 ;  /* 0x00000004001abc02 */ /* 0x006fe40008000f00 */
.L_x_93:
[----:B------:R-:W-:Y:S05]  /*6550*/  @!P4 BRA `(.L_x_94) ;  /* 0x000000000024c947 */ /* 0x000fea0003800000 */
[----:B------:R-:W-:Y:S01]  /*6560*/  ISETP.NE.U32.AND P3, PT, R40, RZ, PT ;  /* 0x000000ff2800720c */ /* 0x000fe20003f65070 */
[----:B------:R-:W1:Y:S03]  /*6570*/  LDCU.64 UR4, c[0x0][0x358] ;  /* 0x00006b00ff0477ac */ /* 0x000e660008000a00 */
[----:B------:R-:W-:Y:S11]  /*6580*/  ISETP.NE.AND.EX P3, PT, R41, RZ, PT, P3 ;  /* 0x000000ff2900720c */ /* 0x000ff60003f65330 */
[----:B------:R-:W-:Y:S02]  /*6590*/  @!UPT UIADD3 URZ, UPT, UPT, URZ, URZ, URZ ;  /* 0x000000fffffff290 */ /* 0x000fe4000fffe0ff */
[----:B------:R-:W2:Y:S01]  /*65a0*/  @P3 LDC.64 R4, c[0x0][0x9a8] ;  /* 0x00026a00ff043b82 */ /* 0x000ea20000000a00 */
[----:B------:R-:W-:Y:S04]  /*65b0*/  @P3 IMAD R0, R42, UR53, RZ ;  /* 0x000000352a003c24 */ /* 0x000fe8000f8e02ff */
[----:B--2---:R-:W-:Y:S05]  /*65c0*/  @P3 IMAD.WIDE R4, R0, 0x4, R4 ;  /* 0x0000000400043825 */ /* 0x004fea00078e0204 */
[----:B-1---5:R1:W5:Y:S02]  /*65d0*/  @P3 LDG.E R24, desc[UR4][R4.64] ;  /* 0x0000000404183981 */ /* 0x022364000c1e1900 */
[----:B-1----:R-:W2:Y:S02]  /*65e0*/  @!P3 LDC R24, c[0x0][0x9a0] ;  /* 0x00026800ff18bb82 */ /* 0x002ea40000000800 */
.L_x_94:
[----:B-----5:R-:W-:Y:S01]  /*65f0*/  FSETP.NEU.AND P3, PT, R26, RZ, PT ;  /* 0x000000ff1a00720b */ /* 0x020fe20003f6d000 */
[----:B------:R-:W1:Y:S01]  /*6600*/  LDCU.128 UR12, c[0x0][0xb90] ;  /* 0x00017200ff0c77ac */ /* 0x000e620008000c00 */
[----:B------:R-:W-:Y:S01]  /*6610*/  SEL R4, RZ, 0xffffffff, P2 ;  /* 0xffffffffff047807 */ /* 0x000fe20001000000 */
[----:B------:R-:W-:Y:S01]  /*6620*/  BSSY B1, `(.L_x_95) ;  /* 0x0000059000017945 */ /* 0x000fe20003800000 */
[----:B------:R-:W-:Y:S01]  /*6630*/  @P1 LOP3.LUT P2, RZ, R50, 0xff, RZ, 0xc0, !PT ;  /* 0x000000ff32ff1812 */ /* 0x000fe2000784c0ff */
[----:B------:R-:W-:Y:S01]  /*6640*/  IMAD.MOV.U32 R71, RZ, RZ, 0x1 ;  /* 0x00000001ff477424 */ /* 0x000fe200078e00ff */
[----:B------:R-:W-:Y:S01]  /*6650*/  @P1 SEL R0, RZ, 0xffffffff, P3 ;  /* 0xffffffffff001807 */ /* 0x000fe20001800000 */
[----:B------:R-:W-:Y:S01]  /*6660*/  IMAD.IADD R25, R23, 0x1, R2 ;  /* 0x0000000117197824 */ /* 0x000fe200078e0202 */
[----:B------:R-:W-:Y:S01]  /*6670*/  LEA R27, R22, UR49, 0x3 ;  /* 0x00000031161b7c11 */ /* 0x000fe2000f8e18ff */
[----:B------:R-:W3:Y:S01]  /*6680*/  LDCU UR11, c[0x0][0xba0] ;  /* 0x00017400ff0b77ac */ /* 0x000ee20008000800 */
[----:B------:R-:W-:Y:S01]  /*6690*/  @P0 SEL R0, R4, R0, !P2 ;  /* 0x0000000004000207 */ /* 0x000fe20005000000 */
[----:B------:R-:W-:Y:S01]  /*66a0*/  IMAD.U32 R70, RZ, RZ, UR50 ;  /* 0x00000032ff467e24 */ /* 0x000fe2000f8e00ff */
[----:B------:R-:W-:Y:S01]  /*66b0*/  R2UR UR5, R56 ;  /* 0x00000000380572ca */ /* 0x000fe200000e0000 */
[----:B------:R-:W-:Y:S01]  /*66c0*/  ULOP3.LUT UR4, UR55, 0x1, URZ, 0x3c, !UPT ;  /* 0x0000000137047892 */ /* 0x000fe2000f8e3cff */
[----:B------:R-:W-:Y:S01]  /*66d0*/  @P1 LOP3.LUT R0, R0, 0x1, RZ, 0xc0, !PT ;  /* 0x0000000100001812 */ /* 0x000fe200078ec0ff */
[----:B------:R-:W-:Y:S01]  /*66e0*/  USHF.L.U32 UR8, UR52, 0x6, URZ ;  /* 0x0000000634087899 */ /* 0x000fe200080006ff */
[----:B------:R-:W-:Y:S02]  /*66f0*/  R2UR UR6, R55 ;  /* 0x00000000370672ca */ /* 0x000fe400000e0000 */
[----:B------:R-:W-:Y:S02]  /*6700*/  CS2R R38, SRZ ;  /* 0x0000000000267805 */ /* 0x000fe4000001ff00 */
[----:B------:R-:W-:Y:S01]  /*6710*/  ISETP.NE.U32.OR P5, PT, R0, 0x1, !P1 ;  /* 0x000000010000780c */ /* 0x000fe20004fa5470 */
[----:B------:R-:W-:Y:S01]  /*6720*/  IMAD.U32 R0, RZ, RZ, UR50 ;  /* 0x00000032ff007e24 */ /* 0x000fe2000f8e00ff */
[----:B------:R-:W-:Y:S01]  /*6730*/  R2UR UR10, R57 ;  /* 0x00000000390a72ca */ /* 0x000fe200000e0000 */
[----:B------:R-:W-:Y:S01]  /*6740*/  IMAD.U32 R69, RZ, RZ, UR4 ;  /* 0x00000004ff457e24 */ /* 0x000fe2000f8e00ff */
[----:B------:R-:W-:Y:S01]  /*6750*/  R2UR UR9, R54 ;  /* 0x00000000360972ca */ /* 0x000fe200000e0000 */
[----:B------:R-:W-:Y:S01]  /*6760*/  IMAD.U32 R64, RZ, RZ, UR8 ;  /* 0x00000008ff407e24 */ /* 0x000fe2000f8e00ff */
[----:B------:R-:W-:Y:S01]  /*6770*/  LEA R0, R0, UR49, 0x3 ;  /* 0x0000003100007c11 */ /* 0x000fe2000f8e18ff */
[----:B------:R-:W-:Y:S01]  /*6780*/  UIMAD.WIDE.U32 UR4, UR8, UR5, URZ ;  /* 0x00000005080472a5 */ /* 0x000fe2000f8e00ff */
[----:B------:R-:W-:Y:S02]  /*6790*/  PLOP3.LUT P2, PT, PT, PT, UP1, 0x80, 0x8 ;  /* 0x000000000008781c */ /* 0x000fe40003f4f018 */
[----:B------:R-:W-:Y:S02]  /*67a0*/  CS2R R36, SRZ ;  /* 0x0000000000247805 */ /* 0x000fe4000001ff00 */
[----:B------:R-:W-:Y:S01]  /*67b0*/  LOP3.LUT P4, R65, R50, 0xff, RZ, 0xc0, !PT ;  /* 0x000000ff32417812 */ /* 0x000fe2000788c0ff */
[----:B------:R-:W-:Y:S01]  /*67c0*/  USHF.R.U32.HI UR5, URZ, UR6, UR5 ;  /* 0x00000006ff057299 */ /* 0x000fe20008011605 */
[----:B------:R-:W-:Y:S02]  /*67d0*/  SEL R5, RZ, 0xffffffff, P3 ;  /* 0xffffffffff057807 */ /* 0x000fe40001800000 */
[----:B------:R-:W-:Y:S02]  /*67e0*/  CS2R R30, SRZ ;  /* 0x00000000001e7805 */ /* 0x000fe4000001ff00 */
[----:B------:R-:W-:Y:S01]  /*67f0*/  @P5 SHF.L.U32 R3, R69, 0x1f, RZ ;  /* 0x0000001f45035819 */ /* 0x000fe200000006ff */
[----:B------:R-:W-:Y:S01]  /*6800*/  UISETP.NE.AND UP0, UPT, UR10, 0x1, UPT ;  /* 0x000000010a00788c */ /* 0x000fe2000bf05270 */
[----:B------:R-:W-:Y:S02]  /*6810*/  P2R R67, PR, RZ, 0x20 ;  /* 0x00000020ff437803 */ /* 0x000fe40000000000 */
[----:B------:R-:W-:Y:S01]  /*6820*/  CS2R R28, SRZ ;  /* 0x00000000001c7805 */ /* 0x000fe2000001ff00 */
[----:B------:R4:W2:Y:S01]  /*6830*/  @P5 SYNCS.PHASECHK.TRANS64.TRYWAIT P1, [R0+URZ+0xd0], R3 ;  /* 0x0000d003000055a7 */ /* 0x0008a200080211ff */
[----:B------:R-:W-:Y:S02]  /*6840*/  USEL UR5, UR8, UR5, !UP0 ;  /* 0x0000000508057287 */ /* 0x000fe4000c000000 */
[----:B------:R-:W-:Y:S01]  /*6850*/  UISETP.NE.AND UP0, UPT, UR9, 0x1, UPT ;  /* 0x000000010900788c */ /* 0x000fe2000bf05270 */
[----:B------:R-:W-:Y:S03]  /*6860*/  @P2 SEL R5, R4, R5, !P4 ;  /* 0x0000000504052207 */ /* 0x000fe60006000000 */
[----:B------:R-:W-:Y:S01]  /*6870*/  IMAD R7, RZ, RZ, -UR5 ;  /* 0x80000005ff077e24 */ /* 0x000fe2000f8e02ff */
[----:B------:R-:W-:Y:S01]  /*6880*/  LOP3.LUT R5, R5, 0x1, RZ, 0xc0, !PT ;  /* 0x0000000105057812 */ /* 0x000fe200078ec0ff */
[----:B------:R-:W-:Y:S02]  /*6890*/  IMAD.U32 R63, RZ, RZ, UR5 ;  /* 0x00000005ff3f7e24 */ /* 0x000fe4000f8e00ff */
[----:B------:R-:W-:Y:S01]  /*68a0*/  IMAD R64, R7, UR10, R64 ;  /* 0x0000000a07407c24 */ /* 0x000fe2000f8e0240 */
[----:B----4-:R-:W-:Y:S04]  /*68b0*/  SHF.L.U32 R3, R47, 0x1f, RZ ;  /* 0x0000001f2f037819 */ /* 0x010fe800000006ff */
[----:B------:R4:W4:Y:S01]  /*68c0*/  SYNCS.PHASECHK.TRANS64.TRYWAIT P0, [R27+URZ+0x120], R3 ;  /* 0x000120031b0075a7 */ /* 0x00092200080011ff */
[----:B-1----:R-:W-:Y:S07]  /*68d0*/  UIMAD.WIDE.U32 UR6, UR5, UR12, URZ ;  /* 0x0000000c050672a5 */ /* 0x002fee000f8e00ff */
[----:B------:R-:W-:Y:S02]  /*68e0*/  UMOV UR4, UR7 ;  /* 0x0000000700047c82 */ /* 0x000fe40008000000 */
[----:B------:R-:W-:Y:S04]  /*68f0*/  USHF.R.U32.HI UR4, URZ, UR13, UR4 ;  /* 0x0000000dff047299 */ /* 0x000fe80008011604 */
[----:B------:R-:W-:Y:S02]  /*6900*/  USEL UR4, UR5, UR4, !UP0 ;  /* 0x0000000405047287 */ /* 0x000fe4000c000000 */
[----:B------:R-:W-:Y:S02]  /*6910*/  UISETP.NE.AND UP0, UPT, UR14, 0x1, UPT ;  /* 0x000000010e00788c */ /* 0x000fe4000bf05270 */
[----:B------:R-:W-:Y:S02]  /*6920*/  UIMAD.WIDE.U32 UR6, UR4, UR15, URZ ;  /* 0x0000000f040672a5 */ /* 0x000fe4000f8e00ff */
[----:B------:R-:W-:Y:S02]  /*6930*/  IMAD.U32 R62, RZ, RZ, UR4 ;  /* 0x00000004ff3e7e24 */ /* 0x000fe4000f8e00ff */
[----:B------:R-:W-:Y:S01]  /*6940*/  PLOP3.LUT P2, PT, PT, PT, UP0, 0x80, 0x8 ;  /* 0x000000000008781c */ /* 0x000fe20003f4f008 */
[----:B------:R-:W-:Y:S02]  /*6950*/  IMAD R6, RZ, RZ, -UR4 ;  /* 0x80000004ff067e24 */ /* 0x000fe4000f8e02ff */
[----:B------:R-:W-:Y:S01]  /*6960*/  UMOV UR6, UR7 ;  /* 0x0000000700067c82 */ /* 0x000fe20008000000 */
[----:B------:R-:W-:Y:S01]  /*6970*/  IMAD.U32 R61, RZ, RZ, UR4 ;  /* 0x00000004ff3d7e24 */ /* 0x000fe2000f8e00ff */
[----:B---3--:R-:W-:Y:S01]  /*6980*/  USHF.R.U32.HI UR6, URZ, UR11, UR6 ;  /* 0x0000000bff067299 */ /* 0x008fe20008011606 */
[----:B------:R-:W-:Y:S05]  /*6990*/  IMAD R63, R6, UR9, R63 ;  /* 0x00000009063f7c24 */ /* 0x000fea000f8e023f */
[----:B------:R-:W-:Y:S02]  /*69a0*/  SEL R62, R62, UR6, !P2 ;  /* 0x000000063e3e7c07 */ /* 0x000fe4000d000000 */
[----:B------:R-:W-:Y:S03]  /*69b0*/  ISETP.NE.U32.AND P2, PT, R5, 0x1, PT ;  /* 0x000000010500780c */ /* 0x000fe60003f45070 */
[----:B------:R-:W-:Y:S01]  /*69c0*/  IMAD.MOV R4, RZ, RZ, -R62 ;  /* 0x000000ffff047224 */ /* 0x000fe200078e0a3e */
[----:B------:R-:W-:Y:S03]  /*69d0*/  P2R R72, PR, RZ, 0x4 ;  /* 0x00000004ff487803 */ /* 0x000fe60000000000 */
[----:B------:R-:W-:Y:S01]  /*69e0*/  IMAD R61, R4, UR14, R61 ;  /* 0x0000000e043d7c24 */ /* 0x000fe2000f8e023d */
[----:B--2---:R-:W-:Y:S01]  /*69f0*/  @P5 SEL R71, RZ, 0x1, !P1 ;  /* 0x00000001ff475807 */ /* 0x004fe20004800000 */
[----:B------:R-:W-:Y:S06]  /*6a00*/  @!P5 BRA `(.L_x_96) ;  /* 0x000000000068d947 */ /* 0x000fec0003800000 */
[----:B------:R-:W-:Y:S01]  /*6a10*/  HFMA2 R31, -RZ, RZ, 0, 0 ;  /* 0x00000000ff1f7431 */ /* 0x000fe200000001ff */
[----:B------:R-:W-:Y:S01]  /*6a20*/  ISETP.NE.AND P1, PT, R71, RZ, PT ;  /* 0x000000ff4700720c */ /* 0x000fe20003f25270 */
[----:B------:R-:W-:Y:S01]  /*6a30*/  IMAD.U32 R2, RZ, RZ, UR50 ;  /* 0x00000032ff027e24 */ /* 0x000fe2000f8e00ff */
[----:B------:R-:W-:Y:S11]  /*6a40*/  BSSY B0, `(.L_x_97) ;  /* 0x0000005000007945 */ /* 0x000ff60003800000 */
[----:B------:R-:W-:Y:S05]  /*6a50*/  @P1 BRA `(.L_x_98) ;  /* 0x00000000000c1947 */ /* 0x000fea0003800000 */
[----:B------:R-:W-:Y:S04]  /*6a60*/  SHF.L.U32 R4, R69, 0x1f, RZ ;  /* 0x0000001f45047819 */ /* 0x000fe800000006ff */
[----:B------:R-:W1:Y:S02]  /*6a70*/  SYNCS.PHASECHK.TRANS64.TRYWAIT P1, [R0+URZ+0xd0], R4 ;  /* 0x0000d004000075a7 */ /* 0x000e6400080211ff */
[----:B-1----:R-:W-:Y:S05]  /*6a80*/  @!P1 BRA `(.L_x_99) ;  /* 0x0000002000409947 */ /* 0x002fea0003800000 */
.L_x_98:
[----:B------:R-:W-:Y:S05]  /*6a90*/  BSYNC B0 ;  /* 0x0000000000007941 */ /* 0x000fea0003800000 */
.L_x_97:
[----:B------:R-:W-:Y:S01]  /*6aa0*/  ISETP.NE.AND P1, PT, R72, RZ, PT ;  /* 0x000000ff4800720c */ /* 0x000fe20003f25270 */
[----:B------:R-:W-:Y:S01]  /*6ab0*/  IMAD.MOV.U32 R30, RZ, RZ, RZ ;  /* 0x000000ffff1e7224 */ /* 0x000fe200078e00ff */
[----:B------:R-:W-:Y:S02]  /*6ac0*/  CS2R R28, SRZ ;  /* 0x00000000001c7805 */ /* 0x000fe4000001ff00 */
[----:B------:R-:W-:Y:S02]  /*6ad0*/  CS2R R38, SRZ ;  /* 0x0000000000267805 */ /* 0x000fe4000001ff00 */
[----:B------:R-:W-:Y:S07]  /*6ae0*/  CS2R R36, SRZ ;  /* 0x0000000000247805 */ /* 0x000fee000001ff00 */
[----:B------:R-:W-:Y:S01]  /*6af0*/  @P1 IMAD R2, R2, 0x800, R48 ;  /* 0x0000080002021824 */ /* 0x000fe200078e0230 */
[----:B------:R-:W-:Y:S05]  /*6b00*/  @P1 WARPSYNC.ALL ;  /* 0x0000000000001948 */ /* 0x000fea0003800000 */
[----:B------:R-:W-:Y:S01]  /*6b10*/  @P1 LEA R2, R2, UR49, 0x1 ;  /* 0x0000003102021c11 */ /* 0x000fe2000f8e08ff */
[----:B------:R-:W-:Y:S04]  /*6b20*/  UIADD3 UR4, UPT, UPT, UR50, 0x1, URZ ;  /* 0x0000000132047890 */ /* 0x000fe8000fffe0ff */
[----:B------:R2:W3:Y:S01]  /*6b30*/  @P1 LDSM.16.M88.4 R28, [R2+0x200] ;  /* 0x00020000021c183b */ /* 0x0004e20000000200 */
[----:B------:R-:W-:Y:S01]  /*6b40*/  UISETP.NE.AND UP0, UPT, UR4, 0x3, UPT ;  /* 0x000000030400788c */ /* 0x000fe2000bf05270 */
[----:B-1----:R-:W-:Y:S03]  /*6b50*/  @P1 IMAD R0, R59, 0x2, R2 ;  /* 0x000000023b001824 */ /* 0x002fe600078e0202 */
[----:B------:R-:W-:Y:S02]  /*6b60*/  USEL UR5, URZ, 0x1, UP0 ;  /* 0x00000001ff057887 */ /* 0x000fe40008000000 */
[----:B------:R2:W1:Y:S01]  /*6b70*/  @P1 LDSM.16.M88.4 R36, [R0+0x200] ;  /* 0x000200000024183b */ /* 0x0004620000000200 */
[----:B------:R-:W-:Y:S03]  /*6b80*/  USEL UR4, UR4, URZ, UP0 ;  /* 0x000000ff04047287 */ /* 0x000fe60008000000 */
[----:B------:R-:W-:Y:S03]  /*6b90*/  LOP3.LUT R69, R69, UR5, RZ, 0x3c, !PT ;  /* 0x0000000545457c12 */ /* 0x000fe6000f8e3cff */
[----:B------:R-:W-:Y:S02]  /*6ba0*/  IMAD.U32 R70, RZ, RZ, UR4 ;  /* 0x00000004ff467e24 */ /* 0x000fe4000f8e00ff */
.L_x_96:
[----:B------:R-:W-:Y:S05]  /*6bb0*/  BSYNC B1 ;  /* 0x0000000000017941 */ /* 0x000fea0003800000 */
.L_x_95:
[----:B--2---:R-:W-:Y:S04]  /*6bc0*/  SHF.R.U32.HI R0, RZ, 0x15, R25 ;  /* 0x00000015ff007819 */ /* 0x004fe80000011619 */
[----:B------:R-:W-:Y:S01]  /*6bd0*/  LOP3.LUT P1, RZ, R0, 0x3, R51, 0x48, !PT ;  /* 0x0000000300ff7812 */ /* 0x000fe20007824833 */
[----:B------:R-:W-:Y:S01]  /*6be0*/  @!UPT UIADD3 URZ, UPT, UPT, URZ, URZ, URZ ;  /* 0x000000fffffff290 */ /* 0x000fe2000fffe0ff */
[----:B----4-:R-:W-:Y:S11]  /*6bf0*/  @P0 BRA `(.L_x_100) ;  /* 0x0000000000080947 */ /* 0x010ff60003800000 */
[----:B------:R-:W2:Y:S02]  /*6c00*/  SYNCS.PHASECHK.TRANS64.TRYWAIT P0, [R27+URZ+0x120], R3 ;  /* 0x000120031b0075a7 */ /* 0x000ea400080011ff */
[----:B--2---:R-:W-:Y:S05]  /*6c10*/  @!P0 BRA `(.L_x_101) ;  /* 0x0000001c00f08947 */ /* 0x004fea0003800000 */
.L_x_100:
[----:B------:R-:W-:Y:S05]  /*6c20*/  @!P1 BRA `(.L_x_102) ;  /* 0x0000000000409947 */ /* 0x000fea0003800000 */
[----:B------:R-:W4:Y:S01]  /*6c30*/  LDCU.64 UR8, c[0x4][0x70] ;  /* 0x01000e00ff0877ac */ /* 0x000f220008000a00 */
[----:B--2---:R-:W-:Y:S01]  /*6c40*/  MOV R3, 0x0 ;  /* 0x0000000000037802 */ /* 0x004fe20000000f00 */
[----:B------:R-:W-:Y:S02]  /*6c50*/  HFMA2 R12, -RZ, RZ, 0, 5.9604644775390625e-08 ;  /* 0x00000001ff0c7431 */ /* 0x000fe400000001ff */
[----:B------:R-:W-:Y:S02]  /*6c60*/  IMAD.MOV.U32 R8, RZ, RZ, 0x192 ;  /* 0x00000192ff087424 */ /* 0x000fe400078e00ff */
[----:B------:R-:W-:Y:S01]  /*6c70*/  IMAD.MOV.U32 R13, RZ, RZ, RZ ;  /* 0x000000ffff0d7224 */ /* 0x000fe200078e00ff */
[----:B------:R-:W2:Y:S01]  /*6c80*/  LDCU.64 UR6, c[0x4][0x78] ;  /* 0x01000f00ff0677ac */ /* 0x000ea20008000a00 */
[----:B------:R-:W1:Y:S01]  /*6c90*/  LDC.64 R2, c[0x4][R3] ;  /* 0x0100000003027b82 */ /* 0x000e620000000a00 */
[----:B------:R-:W5:Y:S01]  /*6ca0*/  LDCU.64 UR4, c[0x4][0x10] ;  /* 0x01000200ff0477ac */ /* 0x000f620008000a00 */
[----:B----4-:R-:W-:Y:S01]  /*6cb0*/  MOV R5, UR9 ;  /* 0x0000000900057c02 */ /* 0x010fe20008000f00 */
[----:B------:R-:W-:Y:S01]  /*6cc0*/  IMAD.U32 R4, RZ, RZ, UR8 ;  /* 0x00000008ff047e24 */ /* 0x000fe2000f8e00ff */
[----:B--2---:R-:W-:Y:S01]  /*6cd0*/  MOV R7, UR7 ;  /* 0x0000000700077c02 */ /* 0x004fe20008000f00 */
[----:B------:R-:W-:Y:S01]  /*6ce0*/  IMAD.U32 R6, RZ, RZ, UR6 ;  /* 0x00000006ff067e24 */ /* 0x000fe2000f8e00ff */
[----:B-----5:R-:W-:Y:S01]  /*6cf0*/  MOV R11, UR5 ;  /* 0x00000005000b7c02 */ /* 0x020fe20008000f00 */
[----:B------:R-:W-:Y:S02]  /*6d00*/  IMAD.U32 R10, RZ, RZ, UR4 ;  /* 0x00000004ff0a7e24 */ /* 0x000fe4000f8e00ff */
[----:B------:R-:W-:Y:S07]  /*6d10*/  LEPC R20, `(.L_x_102) ;  /* 0x000000001014794e */ /* 0x000fee0000000000 */
[----:B-1-3--:R-:W-:Y:S05]  /*6d20*/  CALL.ABS.NOINC R2 ;  /* 0x0000000002007343 */ /* 0x00afea0003c00000 */
.L_x_102:
[----:B------:R-:W-:Y:S05]  /*6d30*/  WARPSYNC.ALL ;  /* 0x0000000000007948 */ /* 0x000fea0003800000 */
[----:B------:R-:W-:Y:S01]  /*6d40*/  R2UR UR4, R25 ;  /* 0x00000000190472ca */ /* 0x000fe200000e0000 */
[----:B--23--:R-:W-:Y:S01]  /*6d50*/  HADD2.F32 R3, -RZ, R28.H0_H0 ;  /* 0x2000001cff037230 */ /* 0x00cfe20000004100 */
[----:B------:R-:W-:Y:S01]  /*6d60*/  SHF.L.U32 R68, R59, 0x1, RZ ;  /* 0x000000013b447819 */ /* 0x000fe200000006ff */
[----:B------:R-:W-:Y:S01]  /*6d70*/  HADD2.F32 R20, -RZ, R30.H0_H0 ;  /* 0x2000001eff147230 */ /* 0x000fe20000004100 */
[----:B------:R-:W-:Y:S01]  /*6d80*/  ISETP.NE.AND P0, PT, R49, RZ, PT ;  /* 0x000000ff3100720c */ /* 0x000fe20003f05270 */
[----:B------:R-:W-:Y:S08]  /*6d90*/  BSSY.RECONVERGENT B0, `(.L_x_103) ;  /* 0x0000051000007945 */ /* 0x000ff00003800200 */
[----:B------:R-:W2:Y:S02]  /*6da0*/  LDTM.16dp256bit.x4 R4, tmem[UR4] ;  /* 0x00000004000479ee */ /* 0x000ea40008120000 */
[C---:B--2---:R-:W-:Y:S01]  /*6db0*/  FMUL R0, R24.reuse, R4 ;  /* 0x0000000418007220 */ /* 0x044fe20000400000 */
[----:B------:R-:W-:Y:S02]  /*6dc0*/  HADD2.F32 R4, -RZ, R28.H1_H1 ;  /* 0x3000001cff047230 */ /* 0x000fe40000004100 */
[----:B------:R-:W-:Y:S01]  /*6dd0*/  FMUL R2, R24, R5 ;  /* 0x0000000518027220 */ /* 0x000fe20000400000 */
[--C-:B------:R-:W-:Y:S02]  /*6de0*/  HADD2.F32 R5, -RZ, R29.reuse.H0_H0 ;  /* 0x2000001dff057230 */ /* 0x100fe40000004100 */
[----:B------:R-:W-:Y:S01]  /*6df0*/  FFMA R0, R26, R3, R0 ;  /* 0x000000031a007223 */ /* 0x000fe20000000000 */
[----:B------:R-:W-:Y:S01]  /*6e00*/  FMUL R3, R24, R6 ;  /* 0x0000000618037220 */ /* 0x000fe20000400000 */
[----:B------:R-:W-:Y:S02]  /*6e10*/  HADD2.F32 R6, -RZ, R29.H1_H1 ;  /* 0x3000001dff067230 */ /* 0x000fe40000004100 */
[----:B------:R-:W-:Y:S01]  /*6e20*/  FFMA R2, R26, R4, R2 ;  /* 0x000000041a027223 */ /* 0x000fe20000000002 */
[----:B------:R-:W-:Y:S01]  /*6e30*/  FMUL R7, R24, R7 ;  /* 0x0000000718077220 */ /* 0x000fe20000400000 */
[----:B------:R-:W-:Y:S01]  /*6e40*/  FFMA R3, R26, R5, R3 ;  /* 0x000000051a037223 */ /* 0x000fe20000000003 */
[C---:B------:R-:W-:Y:S01]  /*6e50*/  FMUL R4, R24.reuse, R8 ;  /* 0x0000000818047220 */ /* 0x040fe20000400000 */
[----:B------:R-:W-:Y:S01]  /*6e60*/  FMUL R5, R24, R9 ;  /* 0x0000000918057220 */ /* 0x000fe20000400000 */
[----:B------:R-:W-:Y:S01]  /*6e70*/  F2FP.F16.F32.PACK_AB R32, R2, R0 ;  /* 0x000000000220723e */ /* 0x000fe200000000ff */
[C---:B------:R-:W-:Y:S01]  /*6e80*/  FFMA R7, R26.reuse, R6, R7 ;  /* 0x000000061a077223 */ /* 0x040fe20000000007 */
[----:B------:R-:W-:Y:S02]  /*6e90*/  HADD2.F32 R0, -RZ, R30.H1_H1 ;  /* 0x3000001eff007230 */ /* 0x000fe40000004100 */
[----:B------:R-:W-:Y:S01]  /*6ea0*/  FFMA R4, R26, R20, R4 ;  /* 0x000000141a047223 */ /* 0x000fe20000000004 */
[--C-:B------:R-:W-:Y:S02]  /*6eb0*/  HADD2.F32 R2, -RZ, R31.reuse.H0_H0 ;  /* 0x2000001fff027230 */ /* 0x100fe40000004100 */
[----:B------:R-:W-:Y:S01]  /*6ec0*/  FMUL R6, R24, R10 ;  /* 0x0000000a18067220 */ /* 0x000fe20000400000 */
[----:B------:R-:W-:Y:S01]  /*6ed0*/  F2FP.F16.F32.PACK_AB R33, R7, R3 ;  /* 0x000000030721723e */ /* 0x000fe200000000ff */
[----:B------:R-:W-:Y:S02]  /*6ee0*/  HADD2.F32 R3, -RZ, R31.H1_H1 ;  /* 0x3000001fff037230 */ /* 0x000fe40000004100 */
[----:B------:R-:W-:Y:S01]  /*6ef0*/  FFMA R5, R26, R0, R5 ;  /* 0x000000001a057223 */ /* 0x000fe20000000005 */
[C---:B------:R-:W-:Y:S01]  /*6f00*/  FMUL R11, R24.reuse, R11 ;  /* 0x0000000b180b7220 */ /* 0x040fe20000400000 */
[--C-:B-1----:R-:W-:Y:S02]  /*6f10*/  HADD2.F32 R7, -RZ, R36.reuse.H0_H0 ;  /* 0x20000024ff077230 */ /* 0x102fe40000004100 */
[C---:B------:R-:W-:Y:S01]  /*6f20*/  FMUL R8, R24.reuse, R12 ;  /* 0x0000000c18087220 */ /* 0x040fe20000400000 */
[----:B------:R-:W-:Y:S02]  /*6f30*/  HADD2.F32 R0, -RZ, R36.H1_H1 ;  /* 0x30000024ff007230 */ /* 0x000fe40000004100 */
[----:B------:R-:W-:Y:S01]  /*6f40*/  FMUL R9, R24, R13 ;  /* 0x0000000d18097220 */ /* 0x000fe20000400000 */
[C---:B------:R-:W-:Y:S01]  /*6f50*/  FFMA R6, R26.reuse, R2, R6 ;  /* 0x000000021a067223 */ /* 0x040fe20000000006 */
[C---:B------:R-:W-:Y:S01]  /*6f60*/  FFMA R11, R26.reuse, R3, R11 ;  /* 0x000000031a0b7223 */ /* 0x040fe2000000000b */
[C---:B------:R-:W-:Y:S01]  /*6f70*/  FFMA R8, R26.reuse, R7, R8 ;  /* 0x000000071a087223 */ /* 0x040fe20000000008 */
[----:B------:R-:W-:Y:S01]  /*6f80*/  FFMA R9, R26, R0, R9 ;  /* 0x000000001a097223 */ /* 0x000fe20000000009 */
[--C-:B------:R-:W-:Y:S02]  /*6f90*/  HADD2.F32 R2, -RZ, R37.reuse.H0_H0 ;  /* 0x20000025ff027230 */ /* 0x100fe40000004100 */
[C---:B------:R-:W-:Y:S01]  /*6fa0*/  FMUL R10, R24.reuse, R14 ;  /* 0x0000000e180a7220 */ /* 0x040fe20000400000 */
[----:B------:R-:W-:Y:S02]  /*6fb0*/  HADD2.F32 R0, -RZ, R37.H1_H1 ;  /* 0x30000025ff007230 */ /* 0x000fe40000004100 */
[----:B------:R-:W-:Y:S01]  /*6fc0*/  FMUL R15, R24, R15 ;  /* 0x0000000f180f7220 */ /* 0x000fe20000400000 */
[----:B------:R-:W-:Y:S01]  /*6fd0*/  F2FP.F16.F32.PACK_AB R34, R5, R4 ;  /* 0x000000040522723e */ /* 0x000fe200000000ff */
[----:B------:R-:W-:Y:S01]  /*6fe0*/  FFMA R10, R26, R2, R10 ;  /* 0x000000021a0a7223 */ /* 0x000fe2000000000a */
[----:B------:R-:W-:Y:S01]  /*6ff0*/  FMUL R12, R24, R16 ;  /* 0x00000010180c7220 */ /* 0x000fe20000400000 */
[----:B------:R-:W-:Y:S01]  /*7000*/  FFMA R15, R26, R0, R15 ;  /* 0x000000001a0f7223 */ /* 0x000fe2000000000f */
[--C-:B------:R-:W-:Y:S01]  /*7010*/  HADD2.F32 R0, -RZ, R38.reuse.H0_H0 ;  /* 0x20000026ff007230 */ /* 0x100fe20000004100 */
[----:B------:R-:W-:Y:S01]  /*7020*/  MOV R5, UR50 ;  /* 0x0000003200057c02 */ /* 0x000fe20008000f00 */
[----:B------:R-:W-:Y:S02]  /*7030*/  HADD2.F32 R2, -RZ, R38.H1_H1 ;  /* 0x30000026ff027230 */ /* 0x000fe40000004100 */
[C---:B------:R-:W-:Y:S01]  /*7040*/  FMUL R13, R24.reuse, R17 ;  /* 0x00000011180d7220 */ /* 0x040fe20000400000 */
[--C-:B------:R-:W-:Y:S02]  /*7050*/  HADD2.F32 R3, -RZ, R39.reuse.H0_H0 ;  /* 0x20000027ff037230 */ /* 0x100fe40000004100 */
[C---:B------:R-:W-:Y:S01]  /*7060*/  FMUL R14, R24.reuse, R18 ;  /* 0x00000012180e7220 */ /* 0x040fe20000400000 */
[----:B------:R-:W-:Y:S02]  /*7070*/  HADD2.F32 R4, -RZ, R39.H1_H1 ;  /* 0x30000027ff047230 */ /* 0x000fe40000004100 */
[----:B------:R-:W-:Y:S01]  /*7080*/  FMUL R19, R24, R19 ;  /* 0x0000001318137220 */ /* 0x000fe20000400000 */
[C---:B------:R-:W-:Y:S01]  /*7090*/  FFMA R12, R26.reuse, R0, R12 ;  /* 0x000000001a0c7223 */ /* 0x040fe2000000000c */
[----:B------:R-:W-:Y:S01]  /*70a0*/  LEA R5, R5, R48, 0xb ;  /* 0x0000003005057211 */ /* 0x000fe200078e58ff */
[C---:B------:R-:W-:Y:S01]  /*70b0*/  FFMA R13, R26.reuse, R2, R13 ;  /* 0x000000021a0d7223 */ /* 0x040fe2000000000d */
[C---:B------:R-:W-:Y:S01]  /*70c0*/  FFMA R14, R26.reuse, R3, R14 ;  /* 0x000000031a0e7223 */ /* 0x040fe2000000000e */
[----:B------:R-:W-:Y:S01]  /*70d0*/  FFMA R19, R26, R4, R19 ;  /* 0x000000041a137223 */ /* 0x000fe20000000013 */
[----:B------:R-:W-:Y:S02]  /*70e0*/  F2FP.F16.F32.PACK_AB R35, R11, R6 ;  /* 0x000000060b23723e */ /* 0x000fe400000000ff */
[----:B------:R-:W-:Y:S02]  /*70f0*/  LEA R5, R5, UR49, 0x1 ;  /* 0x0000003105057c11 */ /* 0x000fe4000f8e08ff */
[----:B------:R-:W-:Y:S02]  /*7100*/  F2FP.F16.F32.PACK_AB R8, R9, R8 ;  /* 0x000000080908723e */ /* 0x000fe400000000ff */
[----:B------:R-:W-:Y:S01]  /*7110*/  F2FP.F16.F32.PACK_AB R9, R15, R10 ;  /* 0x0000000a0f09723e */ /* 0x000fe200000000ff */
[----:B------:R1:W-:Y:S01]  /*7120*/  STSM.16.M88.4 [R5+0x200], R32 ;  /* 0x0002002005007844 */ /* 0x0003e20000000200 */
[----:B------:R-:W-:Y:S02]  /*7130*/  F2FP.F16.F32.PACK_AB R10, R13, R12 ;  /* 0x0000000c0d0a723e */ /* 0x000fe400000000ff */
[----:B------:R-:W-:Y:S02]  /*7140*/  F2FP.F16.F32.PACK_AB R11, R19, R14 ;  /* 0x0000000e130b723e */ /* 0x000fe400000000ff */
[----:B------:R-:W-:Y:S05]  /*7150*/  IADD3 R0, PT, PT, R68, 0x200, R5 ;  /* 0x0000020044007810 */ /* 0x000fea0007ffe005 */
[----:B------:R1:W-:Y:S01]  /*7160*/  STSM.16.M88.4 [R0], R8 ;  /* 0x0000000800007844 */ /* 0x0003e20000000200 */
[----:B------:R-:W-:Y:S01]  /*7170*/  @!PT LDS RZ, [RZ] ;  /* 0x00000000fffff984 */ /* 0x000fe20000000800 */
[----:B------:R-:W-:Y:S01]  /*7180*/  @!PT LDS RZ, [RZ] ;  /* 0x00000000fffff984 */ /* 0x000fe20000000800 */
[----:B------:R-:W-:Y:S01]  /*7190*/  @!PT LDS RZ, [RZ] ;  /* 0x00000000fffff984 */ /* 0x000fe20000000800 */
[----:B------:R-:W-:Y:S01]  /*71a0*/  @!PT LDS RZ, [RZ] ;  /* 0x00000000fffff984 */ /* 0x000fe20000000800 */
[----:B------:R2:W-:Y:S07]  /*71b0*/  MEMBAR.ALL.CTA ;  /* 0x0000000000007992 */ /* 0x0005ee0000008000 */
[----:B--2---:R-:W2:Y:S02]  /*71c0*/  FENCE.VIEW.ASYNC.S ;  /* 0x00000000000073c6 */ /* 0x004ea40000000000 */
[----:B--2---:R-:W-:Y:S06]  /*71d0*/  BAR.SYNC.DEFER_BLOCKING 0x1, 0x80 ;  /* 0x0042000000007b1d */ /* 0x004fec0000010000 */
[----:B------:R-:W-:Y:S05]  /*71e0*/  @P0 BRA `(.L_x_104) ;  /* 0x00000000002c0947 */ /* 0x000fea0003800000 */
[----:B------:R-:W2:Y:S01]  /*71f0*/  LDCU.64 UR6, c[0x0][0x348] ;  /* 0x00006900ff0677ac */ /* 0x000ea20008000a00 */
[----:B------:R-:W-:Y:S02]  /*7200*/  R2UR UR42, R64 ;  /* 0x00000000402a72ca */ /* 0x000fe400000e0000 */
[----:B------:R-:W-:Y:S01]  /*7210*/  R2UR UR43, R63 ;  /* 0x000000003f2b72ca */ /* 0x000fe200000e0000 */
[----:B------:R-:W-:Y:S01]  /*7220*/  ULEA UR5, UR50, UR49, 0xc ;  /* 0x0000003132057291 */ /* 0x000fe2000f8e60ff */
[----:B------:R-:W-:Y:S02]  /*7230*/  R2UR UR44, R61 ;  /* 0x000000003d2c72ca */ /* 0x000fe400000e0000 */
[----:B------:R-:W-:Y:S01]  /*7240*/  R2UR UR45, R62 ;  /* 0x000000003e2d72ca */ /* 0x000fe200000e0000 */
[----:B------:R-:W-:Y:S02]  /*7250*/  UIADD3 UR40, UPT, UPT, UR5, 0x200, URZ ;  /* 0x0000020005287890 */ /* 0x000fe4000fffe0ff */
[----:B--2---:R-:W-:Y:S04]  /*7260*/  UIADD3 UR4, UP0, UPT, UR6, 0x780, URZ ;  /* 0x0000078006047890 */ /* 0x004fe8000ff1e0ff */
[----:B------:R-:W-:Y:S09]  /*7270*/  UIADD3.X UR5, UPT, UPT, URZ, UR7, URZ, UP0, !UPT ;  /* 0x00000007ff057290 */ /* 0x000ff200087fe4ff */
[----:B------:R2:W-:Y:S02]  /*7280*/  UTMASTG.5D.IM2COL [UR40], [UR4] ;  /* 0x00000028040073b5 */ /* 0x0005e40008060000 */
[----:B--2---:R0:W-:Y:S02]  /*7290*/  UTMACMDFLUSH ;  /* 0x00000000000079b7 */ /* 0x0041e40000000000 */
.L_x_104:
[----:B------:R-:W-:Y:S05]  /*72a0*/  BSYNC.RECONVERGENT B0 ;  /* 0x0000000000007941 */ /* 0x000fea0003800200 */
.L_x_103:
[----:B------:R-:W-:Y:S01]  /*72b0*/  UIADD3 UR42, UPT, UPT, UR50, 0x1, URZ ;  /* 0x00000001322a7890 */ /* 0x000fe2000fffe0ff */
[----:B------:R-:W-:Y:S03]  /*72c0*/  BSSY.RECONVERGENT B0, `(.L_x_105) ;  /* 0x0000005000007945 */ /* 0x000fe60003800200 */
[----:B------:R-:W-:Y:S04]  /*72d0*/  UISETP.NE.AND UP0, UPT, UR42, 0x3, UPT ;  /* 0x000000032a00788c */ /* 0x000fe8000bf05270 */
[----:B------:R-:W-:Y:S01]  /*72e0*/  USEL UR40, UR42, URZ, UP0 ;  /* 0x000000ff2a287287 */ /* 0x000fe20008000000 */
[----:B------:R-:W-:Y:S11]  /*72f0*/  @P0 BRA `(.L_x_106) ;  /* 0x0000000000040947 */ /* 0x000ff60003800000 */
[----:B------:R-:W-:Y:S04]  /*7300*/  DEPBAR.LE SB0, 0x1 ;  /* 0x000080400000791a */ /* 0x000fe80000000000 */
.L_x_106:
[----:B------:R-:W-:Y:S05]  /*7310*/  BSYNC.RECONVERGENT B0 ;  /* 0x0000000000007941 */ /* 0x000fea0003800200 */
.L_x_105:
[----:B------:R-:W-:Y:S01]  /*7320*/  BAR.SYNC.DEFER_BLOCKING 0x1, 0x80 ;  /* 0x0042000000007b1d */ /* 0x000fe20000010000 */
[----:B------:R-:W-:Y:S01]  /*7330*/  ISETP.NE.AND P1, PT, R67, RZ, PT ;  /* 0x000000ff4300720c */ /* 0x000fe20003f25270 */
[----:B------:R-:W-:Y:S01]  /*7340*/  UISETP.NE.AND UP0, UPT, UR54, URZ, UPT ;  /* 0x000000ff3600728c */ /* 0x000fe2000bf05270 */
[----:B------:R-:W-:Y:S11]  /*7350*/  LEA R3, R70, UR49, 0x3 ;  /* 0x0000003146037c11 */ /* 0x000ff6000f8e18ff */
[----:B------:R-:W-:Y:S01]  /*7360*/  @P1 SHF.L.U32 R4, R69, 0x1f, RZ ;  /* 0x0000001f45041819 */ /* 0x000fe200000006ff */
[----:B------:R-:W-:Y:S06]  /*7370*/  BRA.U !UP0, `(.L_x_107) ;  /* 0x0000000108247547 */ /* 0x000fec000b800000 */
[----:B-1----:R-:W1:Y:S01]  /*7380*/  S2R R0, SR_CgaCtaId ;  /* 0x0000000000007919 */ /* 0x002e620000008800 */
[----:B------:R-:W-:Y:S01]  /*7390*/  IMAD.U32 R2, RZ, RZ, UR51 ;  /* 0x00000033ff027e24 */ /* 0x000fe2000f8e00ff */
[----:B------:R-:W-:Y:S04]  /*73a0*/  UIADD3 UR4, UPT, UPT, UR51, 0x1, URZ ;  /* 0x0000000133047890 */ /* 0x000fe8000fffe0ff */
[----:B------:R-:W-:Y:S01]  /*73b0*/  @P1 LEA R2, R2, UR49, 0x3 ;  /* 0x0000003102021c11 */ /* 0x000fe2000f8e18ff */
[----:B------:R-:W-:Y:S04]  /*73c0*/  UISETP.NE.AND UP0, UPT, UR4, 0x3, UPT ;  /* 0x000000030400788c */ /* 0x000fe8000bf05270 */
[----:B------:R-:W-:Y:S01]  /*73d0*/  @P1 VIADD R2, R2, 0xe8 ;  /* 0x000000e802021836 */ /* 0x000fe20000000000 */
[----:B------:R-:W-:Y:S04]  /*73e0*/  USEL UR51, UR4, URZ, UP0 ;  /* 0x000000ff04337287 */ /* 0x000fe80008000000 */
[----:B-1----:R-:W-:Y:S04]  /*73f0*/  @P1 PRMT R0, R0, 0x654, R2 ;  /* 0x0000065400001816 */ /* 0x002fe80000000002 */
[----:B------:R2:W-:Y:S04]  /*7400*/  @P1 SYNCS.ARRIVE.TRANS64.RED.A1T0 RZ, [R0+URZ], RZ ;  /* 0x000000ff00ff19a7 */ /* 0x0005e800081004ff */
.L_x_107:
[----:B------:R-:W3:Y:S01]  /*7410*/  @P1 SYNCS.PHASECHK.TRANS64.TRYWAIT P0, [R3+URZ+0xd0], R4 ;  /* 0x0000d004030015a7 */ /* 0x000ee200080011ff */
[----:B------:R-:W-:Y:S01]  /*7420*/  BSSY B1, `(.L_x_108) ;  /* 0x0000013000017945 */ /* 0x000fe20003800000 */
[----:B---3--:R-:W-:Y:S03]  /*7430*/  @P1 SEL R71, RZ, 0x1, !P0 ;  /* 0x00000001ff471807 */ /* 0x008fe60004000000 */
[----:B------:R-:W-:Y:S05]  /*7440*/  @!P1 BRA `(.L_x_109) ;  /* 0x0000000000409947 */ /* 0x000fea0003800000 */
[----:B------:R-:W-:Y:S01]  /*7450*/  ISETP.NE.AND P1, PT, R72, RZ, PT ;  /* 0x000000ff4800720c */ /* 0x000fe20003f25270 */
[----:B------:R-:W-:Y:S01]  /*7460*/  BSSY B0, `(.L_x_110) ;  /* 0x0000009000007945 */ /* 0x000fe20003800000 */
[----:B------:R-:W-:Y:S11]  /*7470*/  ISETP.NE.AND P0, PT, R71, RZ, PT ;  /* 0x000000ff4700720c */ /* 0x000ff60003f05270 */
[----:B------:R-:W-:Y:S05]  /*7480*/  @P1 IMAD R2, R70, 0x800, R48 ;  /* 0x0000080046021824 */ /* 0x000fea00078e0230 */
[----:B------:R-:W-:Y:S05]  /*7490*/  @P1 LEA R2, R2, UR49, 0x1 ;  /* 0x0000003102021c11 */ /* 0x000fea000f8e08ff */
[----:B-12---:R-:W-:Y:S01]  /*74a0*/  @P1 IMAD.IADD R0, R68, 0x1, R2 ;  /* 0x0000000144001824 */ /* 0x006fe200078e0202 */
[----:B------:R-:W-:Y:S06]  /*74b0*/  @P0 BRA `(.L_x_111) ;  /* 0x00000000000c0947 */ /* 0x000fec0003800000 */
[----:B------:R-:W-:Y:S04]  /*74c0*/  SHF.L.U32 R69, R69, 0x1f, RZ ;  /* 0x0000001f45457819 */ /* 0x000fe800000006ff */
[----:B------:R-:W1:Y:S02]  /*74d0*/  SYNCS.PHASECHK.TRANS64.TRYWAIT P0, [R3+URZ+0xd0], R69 ;  /* 0x0000d045030075a7 */ /* 0x000e6400080011ff */
[----:B-1----:R-:W-:Y:S05]  /*74e0*/  @!P0 BRA `(.L_x_112) ;  /* 0x0000001400d08947 */ /* 0x002fea0003800000 */
.L_x_111:
[----:B------:R-:W-:Y:S05]  /*74f0*/  BSYNC B0 ;  /* 0x0000000000007941 */ /* 0x000fea0003800000 */
.L_x_110:
[----:B------:R-:W-:Y:S11]  /*7500*/  ISETP.NE.AND P0, PT, R72, RZ, PT ;  /* 0x000000ff4800720c */ /* 0x000ff60003f05270 */
[----:B------:R-:W-:Y:S02]  /*7510*/  @!UPT UIADD3 URZ, UPT, UPT, URZ, URZ, URZ ;  /* 0x000000fffffff290 */ /* 0x000fe4000fffe0ff */
[----:B------:R-:W-:Y:S05]  /*7520*/  @P0 WARPSYNC.ALL ;  /* 0x0000000000000948 */ /* 0x000fea0003800000 */
[----:B------:R3:W4:Y:S04]  /*7530*/  @P0 LDSM.16.M88.4 R28, [R2+0x200] ;  /* 0x00020000021c083b */ /* 0x0007280000000200 */
[----:B------:R3:W2:Y:S02]  /*7540*/  @P0 LDSM.16.M88.4 R36, [R0+0x200] ;  /* 0x000200000024083b */ /* 0x0006a40000000200 */
.L_x_109:
[----:B------:R-:W-:Y:S05]  /*7550*/  BSYNC B1 ;  /* 0x0000000000017941 */ /* 0x000fea0003800000 */
.L_x_108:
[----:B-123--:R-:W-:Y:S05]  /*7560*/  VIADD R0, R25, 0x20 ;  /* 0x0000002019007836 */ /* 0x00efea0000000000 */
[----:B------:R-:W-:Y:S04]  /*7570*/  SHF.R.U32.HI R0, RZ, 0x15, R0 ;  /* 0x00000015ff007819 */ /* 0x000fe80000011600 */
[----:B------:R-:W-:Y:S11]  /*7580*/  LOP3.LUT P0, RZ, R0, 0x3, R51, 0x48, !PT ;  /* 0x0000000300ff7812 */ /* 0x000ff60007804833 */
[----:B------:R-:W-:Y:S02]  /*7590*/  @!UPT UIADD3 URZ, UPT, UPT, URZ, URZ, URZ ;  /* 0x000000fffffff290 */ /* 0x000fe4000fffe0ff */
[----:B------:R-:W-:Y:S05]  /*75a0*/  @!P0 BRA `(.L_x_113) ;  /* 0x0000000000408947 */ /* 0x000fea0003800000 */
[----:B------:R-:W1:Y:S01]  /*75b0*/  LDCU.64 UR8, c[0x4][0x70] ;  /* 0x01000e00ff0877ac */ /* 0x000e620008000a00 */
[----:B------:R-:W-:Y:S01]  /*75c0*/  MOV R3, 0x0 ;  /* 0x0000000000037802 */ /* 0x000fe20000000f00 */
[----:B------:R-:W-:Y:S02]  /*75d0*/  HFMA2 R12, -RZ, RZ, 0, 5.9604644775390625e-08 ;  /* 0x00000001ff0c7431 */ /* 0x000fe400000001ff */
[----:B------:R-:W-:Y:S02]  /*75e0*/  IMAD.MOV.U32 R8, RZ, RZ, 0x192 ;  /* 0x00000192ff087424 */ /* 0x000fe400078e00ff */
[----:B------:R-:W-:Y:S01]  /*75f0*/  IMAD.MOV.U32 R13, RZ, RZ, RZ ;  /* 0x000000ffff0d7224 */ /* 0x000fe200078e00ff */
[----:B------:R-:W2:Y:S01]  /*7600*/  LDCU.64 UR6, c[0x4][0x78] ;  /* 0x01000f00ff0677ac */ /* 0x000ea20008000a00 */
[----:B------:R-:W3:Y:S01]  /*7610*/  LDC.64 R2, c[0x4][R3] ;  /* 0x0100000003027b82 */ /* 0x000ee20000000a00 */
[----:B------:R-:W5:Y:S01]  /*7620*/  LDCU.64 UR4, c[0x4][0x10] ;  /* 0x01000200ff0477ac */ /* 0x000f620008000a00 */
[----:B-1----:R-:W-:Y:S01]  /*7630*/  MOV R5, UR9 ;  /* 0x0000000900057c02 */ /* 0x002fe20008000f00 */
[----:B------:R-:W-:Y:S01]  /*7640*/  IMAD.U32 R4, RZ, RZ, UR8 ;  /* 0x00000008ff047e24 */ /* 0x000fe2000f8e00ff */
[----:B--2---:R-:W-:Y:S01]  /*7650*/  MOV R7, UR7 ;  /* 0x0000000700077c02 */ /* 0x004fe20008000f00 */
[----:B------:R-:W-:Y:S01]  /*7660*/  IMAD.U32 R6, RZ, RZ, UR6 ;  /* 0x00000006ff067e24 */ /* 0x000fe2000f8e00ff */
[----:B-----5:R-:W-:Y:S01]  /*7670*/  MOV R11, UR5 ;  /* 0x00000005000b7c02 */ /* 0x020fe20008000f00 */
[----:B------:R-:W-:Y:S02]  /*7680*/  IMAD.U32 R10, RZ, RZ, UR4 ;  /* 0x00000004ff0a7e24 */ /* 0x000fe4000f8e00ff */
[----:B------:R-:W-:Y:S07]  /*7690*/  LEPC R20, `(.L_x_113) ;  /* 0x000000001014794e */ /* 0x000fee0000000000 */
[----:B---34-:R-:W-:Y:S05]  /*76a0*/  CALL.ABS.NOINC R2 ;  /* 0x0000000002007343 */ /* 0x018fea0003c00000 */
.L_x_113:
[----:B------:R-:W-:Y:S01]  /*76b0*/  ISETP.NE.AND P0, PT, R49, RZ, PT ;  /* 0x000000ff3100720c */ /* 0x000fe20003f05270 */
[----:B------:R-:W-:Y:S05]  /*76c0*/  WARPSYNC.ALL ;  /* 0x0000000000007948 */ /* 0x000fea0003800000 */
[----:B------:R-:W-:Y:S01]  /*76d0*/  R2UR UR4, R25 ;  /* 0x00000000190472ca */ /* 0x000fe200000e0000 */
[----:B------:R-:W1:Y:S01]  /*76e0*/  S2UR UR5, SR_CgaCtaId ;  /* 0x00000000000579c3 */ /* 0x000e620000008800 */
[--C-:B----4-:R-:W-:Y:S01]  /*76f0*/  HADD2.F32 R20, -RZ, R28.reuse.H0_H0 ;  /* 0x2000001cff147230 */ /* 0x110fe20000004100 */
[----:B------:R-:W-:Y:S01]  /*7700*/  BSSY.RECONVERGENT B0, `(.L_x_114) ;  /* 0x0000058000007945 */ /* 0x000fe20003800200 */
[----:B------:R-:W-:Y:S02]  /*7710*/  HADD2.F32 R21, -RZ, R28.H1_H1 ;  /* 0x3000001cff157230 */ /* 0x000fe40000004100 */
[--C-:B------:R-:W-:Y:S02]  /*7720*/  HADD2.F32 R25, -RZ, R29.reuse.H0_H0 ;  /* 0x2000001dff197230 */ /* 0x100fe40000004100 */
[----:B------:R-:W-:Y:S02]  /*7730*/  HADD2.F32 R28, -RZ, R30.H0_H0 ;  /* 0x2000001eff1c7230 */ /* 0x000fe40000004100 */
[--C-:B------:R-:W-:Y:S02]  /*7740*/  HADD2.F32 R32, -RZ, R36.reuse.H0_H0 ;  /* 0x20000024ff207230 */ /* 0x100fe40000004100 */
[----:B------:R-:W-:Y:S01]  /*7750*/  HADD2.F32 R33, -RZ, R36.H1_H1 ;  /* 0x30000024ff217230 */ /* 0x000fe20000004100 */
[----:B------:R-:W2:Y:S01]  /*7760*/  LDTM.16dp256bit.x4 R4, tmem[UR4+0x20] ;  /* 0x00002004000479ee */ /* 0x000ea20008120000 */
[----:B------:R-:W-:Y:S01]  /*7770*/  NOP ;  /* 0x0000000000007918 */ /* 0x000fe20000000000 */
[----:B------:R-:W-:Y:S01]  /*7780*/  R2UR UR4, R27 ;  /* 0x000000001b0472ca */ /* 0x000fe200000e0000 */
[----:B------:R-:W-:Y:S02]  /*7790*/  HADD2.F32 R27, -RZ, R29.H1_H1 ;  /* 0x3000001dff1b7230 */ /* 0x000fe40000004100 */
[----:B------:R-:W-:Y:S02]  /*77a0*/  HADD2.F32 R29, -RZ, R30.H1_H1 ;  /* 0x3000001eff1d7230 */ /* 0x000fe40000004100 */
[--C-:B------:R-:W-:Y:S02]  /*77b0*/  HADD2.F32 R30, -RZ, R31.reuse.H0_H0 ;  /* 0x2000001fff1e7230 */ /* 0x100fe40000004100 */
[----:B------:R-:W-:Y:S02]  /*77c0*/  HADD2.F32 R31, -RZ, R31.H1_H1 ;  /* 0x3000001fff1f7230 */ /* 0x000fe40000004100 */
[--C-:B------:R-:W-:Y:S02]  /*77d0*/  HADD2.F32 R34, -RZ, R37.reuse.H0_H0 ;  /* 0x20000025ff227230 */ /* 0x100fe40000004100 */
[----:B------:R-:W-:Y:S02]  /*77e0*/  HADD2.F32 R35, -RZ, R37.H1_H1 ;  /* 0x30000025ff237230 */ /* 0x000fe40000004100 */
[----:B------:R-:W-:Y:S01]  /*77f0*/  UIADD3 UR4, UPT, UPT, UR4, 0x130, URZ ;  /* 0x0000013004047890 */ /* 0x000fe2000fffe0ff */
[--C-:B------:R-:W-:Y:S02]  /*7800*/  HADD2.F32 R36, -RZ, R38.reuse.H0_H0 ;  /* 0x20000026ff247230 */ /* 0x100fe40000004100 */
[----:B------:R-:W-:Y:S02]  /*7810*/  HADD2.F32 R37, -RZ, R38.H1_H1 ;  /* 0x30000026ff257230 */ /* 0x000fe40000004100 */
[--C-:B------:R-:W-:Y:S02]  /*7820*/  HADD2.F32 R38, -RZ, R39.reuse.H0_H0 ;  /* 0x20000027ff267230 */ /* 0x100fe40000004100 */
[----:B------:R-:W-:Y:S02]  /*7830*/  HADD2.F32 R39, -RZ, R39.H1_H1 ;  /* 0x30000027ff277230 */ /* 0x000fe40000004100 */
[C---:B--2---:R-:W-:Y:S01]  /*7840*/  FMUL R4, R24.reuse, R4 ;  /* 0x0000000418047220 */ /* 0x044fe20000400000 */
[----:B-1----:R-:W-:Y:S01]  /*7850*/  UPRMT UR4, UR5, 0x654, UR4 ;  /* 0x0000065405047896 */ /* 0x002fe20008000004 */
[C---:B------:R-:W-:Y:S01]  /*7860*/  FMUL R5, R24.reuse, R5 ;  /* 0x0000000518057220 */ /* 0x040fe20000400000 */
[----:B------:R-:W-:Y:S01]  /*7870*/  FMUL R6, R24, R6 ;  /* 0x0000000618067220 */ /* 0x000fe20000400000 */
[----:B------:R-:W-:Y:S01]  /*7880*/  FFMA R4, R26, R20, R4 ;  /* 0x000000141a047223 */ /* 0x000fe20000000004 */
[----:B------:R-:W-:Y:S01]  /*7890*/  FMUL R7, R24, R7 ;  /* 0x0000000718077220 */ /* 0x000fe20000400000 */
[C---:B------:R-:W-:Y:S01]  /*78a0*/  FFMA R5, R26.reuse, R21, R5 ;  /* 0x000000151a057223 */ /* 0x040fe20000000005 */
[----:B------:R-:W-:Y:S01]  /*78b0*/  FFMA R6, R26, R25, R6 ;  /* 0x000000191a067223 */ /* 0x000fe20000000006 */
[----:B------:R-:W-:Y:S01]  /*78c0*/  FMUL R8, R24, R8 ;  /* 0x0000000818087220 */ /* 0x000fe20000400000 */
[----:B------:R-:W-:Y:S01]  /*78d0*/  FFMA R7, R26, R27, R7 ;  /* 0x0000001b1a077223 */ /* 0x000fe20000000007 */
[----:B------:R-:W-:Y:S01]  /*78e0*/  FMUL R9, R24, R9 ;  /* 0x0000000918097220 */ /* 0x000fe20000400000 */
[----:B------:R-:W-:Y:S01]  /*78f0*/  F2FP.F16.F32.PACK_AB R4, R5, R4 ;  /* 0x000000040504723e */ /* 0x000fe200000000ff */
[----:B------:R-:W-:Y:S01]  /*7900*/  SYNCS.ARRIVE.TRANS64.RED.A1T0 RZ, [UR4], RZ ;  /* 0x000000ffffff79a7 */ /* 0x000fe20008100404 */
[C---:B------:R-:W-:Y:S01]  /*7910*/  FFMA R8, R26.reuse, R28, R8 ;  /* 0x0000001c1a087223 */ /* 0x040fe20000000008 */
[----:B------:R-:W-:Y:S01]  /*7920*/  F2FP.F16.F32.PACK_AB R5, R7, R6 ;  /* 0x000000060705723e */ /* 0x000fe200000000ff */
[----:B------:R-:W-:Y:S01]  /*7930*/  FFMA R9, R26, R29, R9 ;  /* 0x0000001d1a097223 */ /* 0x000fe20000000009 */
[C---:B------:R-:W-:Y:S01]  /*7940*/  FMUL R10, R24.reuse, R10 ;  /* 0x0000000a180a7220 */ /* 0x040fe20000400000 */
[C---:B------:R-:W-:Y:S01]  /*7950*/  FMUL R11, R24.reuse, R11 ;  /* 0x0000000b180b7220 */ /* 0x040fe20000400000 */
[C---:B------:R-:W-:Y:S01]  /*7960*/  FMUL R0, R24.reuse, R12 ;  /* 0x0000000c18007220 */ /* 0x040fe20000400000 */
[----:B------:R-:W-:Y:S01]  /*7970*/  FMUL R2, R24, R13 ;  /* 0x0000000d18027220 */ /* 0x000fe20000400000 */
[----:B------:R-:W-:Y:S01]  /*7980*/  FFMA R10, R26, R30, R10 ;  /* 0x0000001e1a0a7223 */ /* 0x000fe2000000000a */
[----:B------:R-:W-:Y:S01]  /*7990*/  FMUL R3, R24, R14 ;  /* 0x0000000e18037220 */ /* 0x000fe20000400000 */
[----:B------:R-:W-:Y:S01]  /*79a0*/  F2FP.F16.F32.PACK_AB R6, R9, R8 ;  /* 0x000000080906723e */ /* 0x000fe200000000ff */
[----:B------:R-:W-:Y:S01]  /*79b0*/  FFMA R11, R26, R31, R11 ;  /* 0x0000001f1a0b7223 */ /* 0x000fe2000000000b */
[C---:B------:R-:W-:Y:S01]  /*79c0*/  FMUL R15, R24.reuse, R15 ;  /* 0x0000000f180f7220 */ /* 0x040fe20000400000 */
[----:B------:R-:W-:Y:S01]  /*79d0*/  FMUL R12, R24, R16 ;  /* 0x00000010180c7220 */ /* 0x000fe20000400000 */
[----:B------:R-:W-:Y:S01]  /*79e0*/  FFMA R0, R26, R32, R0 ;  /* 0x000000201a007223 */ /* 0x000fe20000000000 */
[----:B------:R-:W-:Y:S01]  /*79f0*/  MOV R8, UR40 ;  /* 0x0000002800087c02 */ /* 0x000fe20008000f00 */
[----:B------:R-:W-:Y:S01]  /*7a00*/  FMUL R13, R24, R17 ;  /* 0x00000011180d7220 */ /* 0x000fe20000400000 */
[----:B------:R-:W-:Y:S01]  /*7a10*/  FFMA R2, R26, R33, R2 ;  /* 0x000000211a027223 */ /* 0x000fe20000000002 */
[----:B------:R-:W-:Y:S01]  /*7a20*/  FMUL R14, R24, R18 ;  /* 0x00000012180e7220 */ /* 0x000fe20000400000 */
[C---:B------:R-:W-:Y:S01]  /*7a30*/  FFMA R3, R26.reuse, R34, R3 ;  /* 0x000000221a037223 */ /* 0x040fe20000000003 */
[----:B------:R-:W-:Y:S01]  /*7a40*/  FFMA R15, R26, R35, R15 ;  /* 0x000000231a0f7223 */ /* 0x000fe2000000000f */
[----:B------:R-:W-:Y:S01]  /*7a50*/  FMUL R19, R24, R19 ;  /* 0x0000001318137220 */ /* 0x000fe20000400000 */
[----:B------:R-:W-:Y:S01]  /*7a60*/  FFMA R12, R26, R36, R12 ;  /* 0x000000241a0c7223 */ /* 0x000fe2000000000c */
        /* <DEDUP_REMOVED lines=25> */
[----:B------:R-:W-:Y:S01]  /*7c00*/  R2UR UR12, R61 ;  /* 0x000000003d0c72ca */ /* 0x000fe200000e0000 */
[----:B------:R-:W-:Y:S01]  /*7c10*/  UIADD3 UR9, UPT, UPT, UR41, 0x20, URZ ;  /* 0x0000002029097890 */ /* 0x000fe2000fffe0ff */
[----:B------:R-:W-:Y:S01]  /*7c20*/  R2UR UR13, R62 ;  /* 0x000000003e0d72ca */ /* 0x000fe200000e0000 */
[----:B------:R-:W-:Y:S02]  /*7c30*/  UIADD3 UR8, UPT, UPT, UR5, 0x200, URZ ;  /* 0x0000020005087890 */ /* 0x000fe4000fffe0ff */
[----:B--2---:R-:W-:Y:S04]  /*7c40*/  UIADD3 UR4, UP0, UPT, UR6, 0x780, URZ ;  /* 0x0000078006047890 */ /* 0x004fe8000ff1e0ff */
[----:B------:R-:W-:Y:S09]  /*7c50*/  UIADD3.X UR5, UPT, UPT, URZ, UR7, URZ, UP0, !UPT ;  /* 0x00000007ff057290 */ /* 0x000ff200087fe4ff */
[----:B------:R2:W-:Y:S02]  /*7c60*/  UTMASTG.5D.IM2COL [UR8], [UR4] ;  /* 0x00000008040073b5 */ /* 0x0005e40008060000 */
[----:B--2---:R0:W-:Y:S02]  /*7c70*/  UTMACMDFLUSH ;  /* 0x00000000000079b7 */ /* 0x0041e40000000000 */
.L_x_115:
[----:B------:R-:W-:Y:S05]  /*7c80*/  BSYNC.RECONVERGENT B0 ;  /* 0x0000000000007941 */ /* 0x000fea0003800200 */
.L_x_114:
[----:B------:R-:W-:Y:S01]  /*7c90*/  UIADD3 UR4, UPT, UPT, UR40, 0x1, URZ ;  /* 0x0000000128047890 */ /* 0x000fe2000fffe0ff */
[----:B------:R-:W-:Y:S03]  /*7ca0*/  BSSY.RECONVERGENT B0, `(.L_x_116) ;  /* 0x0000008000007945 */ /* 0x000fe60003800200 */
[----:B------:R-:W-:Y:S04]  /*7cb0*/  UISETP.NE.AND UP0, UPT, UR4, 0x3, UPT ;  /* 0x000000030400788c */ /* 0x000fe8000bf05270 */
[----:B------:R-:W-:Y:S02]  /*7cc0*/  UISETP.EQ.XOR UP1, UPT, UR42, 0x3, !UP0 ;  /* 0x000000032a00788c */ /* 0x000fe4000c722a70 */
[----:B------:R-:W-:Y:S02]  /*7cd0*/  USEL UR50, UR4, URZ, UP0 ;  /* 0x000000ff04327287 */ /* 0x000fe40008000000 */
[----:B------:R-:W-:Y:S04]  /*7ce0*/  USEL UR5, URZ, 0x1, !UP1 ;  /* 0x00000001ff057887 */ /* 0x000fe8000c800000 */
[----:B------:R-:W-:Y:S01]  /*7cf0*/  ULOP3.LUT UR55, UR55, UR5, URZ, 0x3c, !UPT ;  /* 0x0000000537377292 */ /* 0x000fe2000f8e3cff */
[----:B------:R-:W-:Y:S11]  /*7d00*/  @P0 BRA `(.L_x_117) ;  /* 0x0000000000040947 */ /* 0x000ff60003800000 */
[----:B------:R-:W-:Y:S04]  /*7d10*/  DEPBAR.LE SB0, 0x1 ;  /* 0x000080400000791a */ /* 0x000fe80000000000 */
.L_x_117:
[----:B------:R-:W-:Y:S05]  /*7d20*/  BSYNC.RECONVERGENT B0 ;  /* 0x0000000000007941 */ /* 0x000fea0003800200 */
.L_x_116:
[----:B------:R-:W-:Y:S01]  /*7d30*/  BAR.SYNC.DEFER_BLOCKING 0x1, 0x80 ;  /* 0x0042000000007b1d */ /* 0x000fe20000010000 */
[----:B------:R-:W-:Y:S01]  /*7d40*/  UISETP.NE.AND UP0, UPT, UR54, -0x2, UPT ;  /* 0xfffffffe3600788c */ /* 0x000fe2000bf05270 */
[----:B------:R-:W-:Y:S08]  /*7d50*/  IADD3 R22, PT, PT, R22, 0x1, RZ ;  /* 0x0000000116167810 */ /* 0x000ff00007ffe0ff */
[----:B------:R-:W-:Y:S05]  /*7d60*/  BRA.U !UP0, `(.L_x_118) ;  /* 0x0000000108287547 */ /* 0x000fea000b800000 */
[----:B------:R-:W2:Y:S01]  /*7d70*/  S2R R0, SR_CgaCtaId ;  /* 0x0000000000007919 */ /* 0x000ea20000008800 */
[----:B------:R-:W-:Y:S01]  /*7d80*/  ISETP.NE.AND P0, PT, R67, RZ, PT ;  /* 0x000000ff4300720c */ /* 0x000fe20003f05270 */
[----:B------:R-:W-:Y:S01]  /*7d90*/  IMAD.U32 R2, RZ, RZ, UR51 ;  /* 0x00000033ff027e24 */ /* 0x000fe2000f8e00ff */
[----:B------:R-:W-:Y:S04]  /*7da0*/  UIADD3 UR4, UPT, UPT, UR51, 0x1, URZ ;  /* 0x0000000133047890 */ /* 0x000fe8000fffe0ff */
[----:B------:R-:W-:Y:S04]  /*7db0*/  UISETP.NE.AND UP0, UPT, UR4, 0x3, UPT ;  /* 0x000000030400788c */ /* 0x000fe8000bf05270 */
[----:B------:R-:W-:Y:S03]  /*7dc0*/  USEL UR51, UR4, URZ, UP0 ;  /* 0x000000ff04337287 */ /* 0x000fe60008000000 */
[----:B------:R-:W-:Y:S05]  /*7dd0*/  @P0 LEA R2, R2, UR49, 0x3 ;  /* 0x0000003102020c11 */ /* 0x000fea000f8e18ff */
[----:B------:R-:W-:Y:S05]  /*7de0*/  @P0 VIADD R2, R2, 0xe8 ;  /* 0x000000e802020836 */ /* 0x000fea0000000000 */
[----:B--2---:R-:W-:Y:S04]  /*7df0*/  @P0 PRMT R0, R0, 0x654, R2 ;  /* 0x0000065400000816 */ /* 0x004fe80000000002 */
[----:B------:R2:W-:Y:S03]  /*7e00*/  @P0 SYNCS.ARRIVE.TRANS64.RED.A1T0 RZ, [R0+URZ], RZ ;  /* 0x000000ff00ff09a7 */ /* 0x0005e600081004ff */
.L_x_118:
[----:B------:R-:W-:Y:S01]  /*7e10*/  R2UR UR4, R66 ;  /* 0x00000000420472ca */ /* 0x000fe200000e0000 */
[----:B------:R-:W-:Y:S01]  /*7e20*/  UIADD3 UR54, UPT, UPT, UR54, 0x2, URZ ;  /* 0x0000000236367890 */ /* 0x000fe2000fffe0ff */
[----:B------:R-:W-:Y:S02]  /*7e30*/  R2UR UR5, R44 ;  /* 0x000000002c0572ca */ /* 0x000fe400000e0000 */
[----:B------:R-:W-:Y:S02]  /*7e40*/  R2UR UR53, R60 ;  /* 0x000000003c3572ca */ /* 0x000fe400000e0000 */
[----:B------:R-:W-:Y:S02]  /*7e50*/  ISETP.NE.AND P0, PT, R22, 0x2, PT ;  /* 0x000000021600780c */ /* 0x000fe40003f05270 */
[----:B------:R-:W-:Y:S02]  /*7e60*/  LOP3.LUT R46, R46, 0x1, RZ, 0x3c, !PT ;  /* 0x000000012e2e7812 */ /* 0x000fe400078e3cff */
[----:B--2---:R-:W-:Y:S02]  /*7e70*/  SEL R0, RZ, 0x1, P0 ;  /* 0x00000001ff007807 */ /* 0x004fe40000000000 */
[----:B------:R-:W-:Y:S01]  /*7e80*/  SEL R22, R22, RZ, P0 ;  /* 0x000000ff16167207 */ /* 0x000fe20000000000 */
[----:B------:R-:W-:Y:S01]  /*7e90*/  UISETP.NE.AND UP0, UPT, UR4, URZ, UPT ;  /* 0x000000ff0400728c */ /* 0x000fe2000bf05270 */
[----:B------:R-:W-:Y:S01]  /*7ea0*/  R2UR UR4, R45 ;  /* 0x000000002d0472ca */ /* 0x000fe200000e0000 */
[----:B------:R-:W-:Y:S01]  /*7eb0*/  UIADD3 UR23, UPT, UPT, UR36, UR5, URZ ;  /* 0x0000000524177290 */ /* 0x000fe2000fffe0ff */
[----:B------:R-:W-:Y:S11]  /*7ec0*/  LOP3.LUT R47, R47, R0, RZ, 0x3c, !PT ;  /* 0x000000002f2f7212 */ /* 0x000ff600078e3cff */
[----:B------:R-:W-:Y:S01]  /*7ed0*/  UIADD3 UR52, UPT, UPT, UR37, UR4, URZ ;  /* 0x0000000425347290 */ /* 0x000fe2000fffe0ff */
[----:B------:R-:W-:Y:S11]  /*7ee0*/  BRA.U UP0, `(.L_x_119) ;  /* 0xffffffd900f47547 */ /* 0x000ff6000b83ffff */
[----:B------:R-:W-:-:S13]  /*7ef0*/  R2UR UR4, R58 ;  /* 0x000000003a0472ca */ /* 0x000fda00000e0000 */
[----:B------:R-:W-:-:S09]  /*7f00*/  UISETP.NE.AND UP0, UPT, UR4, URZ, UPT ;  /* 0x000000ff0400728c */ /* 0x000fd2000bf05270 */
[----:B------:R-:W-:Y:S05]  /*7f10*/  BRA.U !UP0, `(.L_x_120) ;  /* 0x0000000108487547 */ /* 0x000fea000b800000 */
[----:B------:R-:W2:Y:S02]  /*7f20*/  LDCU.64 UR4, c[0x0][0x990] ;  /* 0x00013200ff0477ac */ /* 0x000ea40008000a00 */
[----:B--2---:R-:W-:-:S04]  /*7f30*/  UISETP.NE.U32.AND UP0, UPT, UR4, URZ, UPT ;  /* 0x000000ff0400728c */ /* 0x004fc8000bf05070 */
[----:B------:R-:W-:-:S09]  /*7f40*/  UISETP.NE.AND.EX UP0, UPT, UR5, URZ, UPT, UP0 ;  /* 0x000000ff0500728c */ /* 0x000fd2000bf05300 */
[----:B------:R-:W-:Y:S05]  /*7f50*/  BRA.U UP0, `(.L_x_121) ;  /* 0x00000001000c7547 */ /* 0x000fea000b800000 */
[----:B------:R-:W-:-:S13]  /*7f60*/  FSETP.NEU.AND P0, PT, R26, RZ, PT ;  /* 0x000000ff1a00720b */ /* 0x000fda0003f0d000 */
[----:B------:R-:W-:Y:S05]  /*7f70*/  @!P0 EXIT ;  /* 0x000000000000894d */ /* 0x000fea0003800000 */
[----:B------:R-:W-:Y:S05]  /*7f80*/  BRA `(.L_x_120) ;  /* 0x00000000002c7947 */ /* 0x000fea0003800000 */
.L_x_121:
[----:B------:R-:W-:Y:S01]  /*7f90*/  ISETP.NE.AND P0, PT, R65, RZ, PT ;  /* 0x000000ff4100720c */ /* 0x000fe20003f05270 */
[----:B------:R-:W-:-:S12]  /*7fa0*/  BSSY.RECONVERGENT B0, `(.L_x_120) ;  /* 0x0000009000007945 */ /* 0x000fd80003800200 */
[----:B------:R-:W-:Y:S05]  /*7fb0*/  @P0 BRA `(.L_x_122) ;  /* 0x0000000000140947 */ /* 0x000fea0003800000 */
[----:B------:R-:W2:Y:S02]  /*7fc0*/  LDCU.64 UR4, c[0x0][0x988] ;  /* 0x00013100ff0477ac */ /* 0x000ea40008000a00 */
[----:B--2---:R-:W-:-:S04]  /*7fd0*/  ISETP.NE.U32.AND P0, PT, RZ, UR4, PT ;  /* 0x00000004ff007c0c */ /* 0x004fc8000bf05070 */
[----:B------:R-:W-:-:S13]  /*7fe0*/  ISETP.NE.AND.EX P0, PT, RZ, UR5, PT, P0 ;  /* 0x00000005ff007c0c */ /* 0x000fda000bf05300 */
[----:B------:R-:W-:Y:S05]  /*7ff0*/  @!P0 EXIT ;  /* 0x000000000000894d */ /* 0x000fea0003800000 */
[----:B------:R-:W-:Y:S05]  /*8000*/  BRA `(.L_x_123) ;  /* 0x0000000000087947 */ /* 0x000fea0003800000 */
.L_x_122:
[----:B------:R-:W-:-:S13]  /*8010*/  FSETP.NEU.AND P0, PT, R26, RZ, PT ;  /* 0x000000ff1a00720b */ /* 0x000fda0003f0d000 */
[----:B------:R-:W-:Y:S05]  /*8020*/  @!P0 EXIT ;  /* 0x000000000000894d */ /* 0x000fea0003800000 */
.L_x_123:
[----:B------:R-:W-:Y:S05]  /*8030*/  BSYNC.RECONVERGENT B0 ;  /* 0x0000000000007941 */ /* 0x000fea0003800200 */
.L_x_120:
[----:B------:R-:W2:Y:S01]  /*8040*/  S2UR UR5, SR_CgaCtaId ;  /* 0x00000000000579c3 */ /* 0x000ea20000008800 */
[----:B------:R-:W-:Y:S01]  /*8050*/  ULEA UR4, UR51, UR49, 0x3 ;  /* 0x0000003133047291 */ /* 0x000fe2000f8e18ff */
[----:B------:R-:W-:-:S04]  /*8060*/  DEPBAR.LE SB0, 0x0 ;  /* 0x000080000000791a */ /* 0x000fc80000000000 */
[----:B------:R-:W-:-:S04]  /*8070*/  UIADD3 UR4, UPT, UPT, UR4, 0xe8, URZ ;  /* 0x000000e804047890 */ /* 0x000fc8000fffe0ff */
[----:B--2---:R-:W-:-:S09]  /*8080*/  UPRMT UR4, UR5, 0x654, UR4 ;  /* 0x0000065405047896 */ /* 0x004fd20008000004 */
[----:B------:R-:W-:Y:S01]  /*8090*/  SYNCS.ARRIVE.TRANS64.RED.A1T0 RZ, [UR4], RZ ;  /* 0x000000ffffff79a7 */ /* 0x000fe20008100404 */
[----:B------:R-:W-:Y:S05]  /*80a0*/  EXIT ;  /* 0x000000000000794d */ /* 0x000fea0003800000 */
.L_x_25:
[----:B------:R-:W-:Y:S07]  /*80b0*/  MOV R0, UR9 ;  /* 0x0000000900007c02 */ /* 0x000fee0008000f00 */
.L_x_124:
[----:B--2---:R2:W3:Y:S02]  /*80c0*/  SYNCS.PHASECHK.TRANS64.TRYWAIT P0, [R0+URZ+0x68], R5 ;  /* 0x00006805000075a7 */ /* 0x0044e400080011ff */
[----:B---3--:R-:W-:Y:S05]  /*80d0*/  @!P0 NANOSLEEP.SYNCS 0x989680 ;  /* 0x009896800000895d */ /* 0x008fea0003900000 */
[----:B------:R-:W3:Y:S02]  /*80e0*/  @!P0 SYNCS.PHASECHK.TRANS64 P0, [R0+URZ+0x68], R5 ;  /* 0x00006805000085a7 */ /* 0x000ee400080010ff */
[----:B---3--:R-:W-:Y:S05]  /*80f0*/  @!P0 BRA `(.L_x_124) ;  /* 0xfffffffc00f08947 */ /* 0x008fea000383ffff */
[----:B------:R-:W-:Y:S05]  /*8100*/  BRA `(.L_x_24) ;  /* 0xffffff9800947947 */ /* 0x000fea000383ffff */
.L_x_32:
[----:B------:R-:W-:Y:S07]  /*8110*/  MOV R0, UR9 ;  /* 0x0000000900007c02 */ /* 0x000fee0008000f00 */
.L_x_125:
[----:B-1----:R1:W2:Y:S02]  /*8120*/  SYNCS.PHASECHK.TRANS64.TRYWAIT P0, [R0+URZ+0x68], R5 ;  /* 0x00006805000075a7 */ /* 0x0022a400080011ff */
[----:B--2---:R-:W-:Y:S05]  /*8130*/  @!P0 NANOSLEEP.SYNCS 0x989680 ;  /* 0x009896800000895d */ /* 0x004fea0003900000 */
[----:B------:R-:W2:Y:S02]  /*8140*/  @!P0 SYNCS.PHASECHK.TRANS64 P0, [R0+URZ+0x68], R5 ;  /* 0x00006805000085a7 */ /* 0x000ea400080010ff */
[----:B--2---:R-:W-:Y:S05]  /*8150*/  @!P0 BRA `(.L_x_125) ;  /* 0xfffffffc00f08947 */ /* 0x004fea000383ffff */
[----:B------:R-:W-:Y:S05]  /*8160*/  BRA `(.L_x_31) ;  /* 0xffffffa000307947 */ /* 0x000fea000383ffff */
.L_x_37:
[----:B-1----:R-:W-:-:S07]  /*8170*/  MOV R0, UR29 ;  /* 0x0000001d00007c02 */ /* 0x002fce0008000f00 */
.L_x_126:
[----:B-1----:R1:W2:Y:S02]  /*8180*/  SYNCS.PHASECHK.TRANS64.TRYWAIT P0, [R0+URZ+0x110], R4 ;  /* 0x00011004000075a7 */ /* 0x0022a400080011ff */
[----:B--2---:R-:W-:Y:S05]  /*8190*/  @!P0 NANOSLEEP.SYNCS 0x989680 ;  /* 0x009896800000895d */ /* 0x004fea0003900000 */
[----:B------:R-:W2:Y:S02]  /*81a0*/  @!P0 SYNCS.PHASECHK.TRANS64 P0, [R0+URZ+0x110], R4 ;  /* 0x00011004000085a7 */ /* 0x000ea400080010ff */
[----:B--2---:R-:W-:Y:S05]  /*81b0*/  @!P0 BRA `(.L_x_126) ;  /* 0xfffffffc00f08947 */ /* 0x004fea000383ffff */
[----:B------:R-:W-:Y:S05]  /*81c0*/  BRA `(.L_x_127) ;  /* 0xffffffa400147947 */ /* 0x000fea000383ffff */
.L_x_41:
[----:B------:R-:W-:-:S07]  /*81d0*/  MOV R0, UR4 ;  /* 0x0000000400007c02 */ /* 0x000fce0008000f00 */
.L_x_128:
[----:B-1----:R1:W2:Y:S02]  /*81e0*/  SYNCS.PHASECHK.TRANS64.TRYWAIT P0, [R0+URZ], R2 ;  /* 0x00000002000075a7 */ /* 0x0022a400080011ff */
[----:B--2---:R-:W-:Y:S05]  /*81f0*/  @!P0 NANOSLEEP.SYNCS 0x989680 ;  /* 0x009896800000895d */ /* 0x004fea0003900000 */
[----:B------:R-:W2:Y:S02]  /*8200*/  @!P0 SYNCS.PHASECHK.TRANS64 P0, [R0+URZ], R2 ;  /* 0x00000002000085a7 */ /* 0x000ea400080010ff */
[----:B--2---:R-:W-:Y:S05]  /*8210*/  @!P0 BRA `(.L_x_128) ;  /* 0xfffffffc00f08947 */ /* 0x004fea000383ffff */
[----:B------:R-:W-:Y:S05]  /*8220*/  BRA `(.L_x_129) ;  /* 0xffffffa800a87947 */ /* 0x000fea000383ffff */
.L_x_42:
[----:B------:R-:W-:-:S07]  /*8230*/  MOV R0, UR5 ;  /* 0x0000000500007c02 */ /* 0x000fce0008000f00 */
.L_x_130:
[----:B-1----:R1:W2:Y:S02]  /*8240*/  SYNCS.PHASECHK.TRANS64.TRYWAIT P0, [R0+URZ], R3 ;  /* 0x00000003000075a7 */ /* 0x0022a400080011ff */
[----:B--2---:R-:W-:Y:S05]  /*8250*/  @!P0 NANOSLEEP.SYNCS 0x989680 ;  /* 0x009896800000895d */ /* 0x004fea0003900000 */
[----:B------:R-:W2:Y:S02]  /*8260*/  @!P0 SYNCS.PHASECHK.TRANS64 P0, [R0+URZ], R3 ;  /* 0x00000003000085a7 */ /* 0x000ea400080010ff */
[----:B--2---:R-:W-:Y:S05]  /*8270*/  @!P0 BRA `(.L_x_130) ;  /* 0xfffffffc00f08947 */ /* 0x004fea000383ffff */
[----:B------:R-:W-:Y:S05]  /*8280*/  BRA `(.L_x_131) ;  /* 0xffffffa800b47947 */ /* 0x000fea000383ffff */
.L_x_43:
[----:B------:R-:W-:-:S07]  /*8290*/  MOV R0, UR5 ;  /* 0x0000000500007c02 */ /* 0x000fce0008000f00 */
.L_x_132:
[----:B-1----:R1:W2:Y:S02]  /*82a0*/  SYNCS.PHASECHK.TRANS64.TRYWAIT P0, [R0+URZ], R3 ;  /* 0x00000003000075a7 */ /* 0x0022a400080011ff */
[----:B--2---:R-:W-:Y:S05]  /*82b0*/  @!P0 NANOSLEEP.SYNCS 0x989680 ;  /* 0x009896800000895d */ /* 0x004fea0003900000 */
[----:B------:R-:W2:Y:S02]  /*82c0*/  @!P0 SYNCS.PHASECHK.TRANS64 P0, [R0+URZ], R3 ;  /* 0x00000003000085a7 */ /* 0x000ea400080010ff */
[----:B--2---:R-:W-:Y:S05]  /*82d0*/  @!P0 BRA `(.L_x_132) ;  /* 0xfffffffc00f08947 */ /* 0x004fea000383ffff */
[----:B------:R-:W-:Y:S05]  /*82e0*/  BRA `(.L_x_133) ;  /* 0xffffffa800c07947 */ /* 0x000fea000383ffff */
.L_x_44:
[----:B------:R-:W-:-:S07]  /*82f0*/  MOV R0, UR5 ;  /* 0x0000000500007c02 */ /* 0x000fce0008000f00 */
.L_x_134:
[----:B-1----:R1:W2:Y:S02]  /*8300*/  SYNCS.PHASECHK.TRANS64.TRYWAIT P0, [R0+URZ], R3 ;  /* 0x00000003000075a7 */ /* 0x0022a400080011ff */
[----:B--2---:R-:W-:Y:S05]  /*8310*/  @!P0 NANOSLEEP.SYNCS 0x989680 ;  /* 0x009896800000895d */ /* 0x004fea0003900000 */
[----:B------:R-:W2:Y:S02]  /*8320*/  @!P0 SYNCS.PHASECHK.TRANS64 P0, [R0+URZ], R3 ;  /* 0x00000003000085a7 */ /* 0x000ea400080010ff */
[----:B--2---:R-:W-:Y:S05]  /*8330*/  @!P0 BRA `(.L_x_134) ;  /* 0xfffffffc00f08947 */ /* 0x004fea000383ffff */
[----:B------:R-:W-:Y:S05]  /*8340*/  BRA `(.L_x_135) ;  /* 0xffffffa800cc7947 */ /* 0x000fea000383ffff */
.L_x_45:
[----:B------:R-:W-:-:S07]  /*8350*/  MOV R0, UR5 ;  /* 0x0000000500007c02 */ /* 0x000fce0008000f00 */
.L_x_136:
[----:B-1----:R1:W2:Y:S02]  /*8360*/  SYNCS.PHASECHK.TRANS64.TRYWAIT P0, [R0+URZ], R3 ;  /* 0x00000003000075a7 */ /* 0x0022a400080011ff */
[----:B--2---:R-:W-:Y:S05]  /*8370*/  @!P0 NANOSLEEP.SYNCS 0x989680 ;  /* 0x009896800000895d */ /* 0x004fea0003900000 */
[----:B------:R-:W2:Y:S02]  /*8380*/  @!P0 SYNCS.PHASECHK.TRANS64 P0, [R0+URZ], R3 ;  /* 0x00000003000085a7 */ /* 0x000ea400080010ff */
[----:B--2---:R-:W-:Y:S05]  /*8390*/  @!P0 BRA `(.L_x_136) ;  /* 0xfffffffc00f08947 */ /* 0x004fea000383ffff */
[----:B------:R-:W-:Y:S05]  /*83a0*/  BRA `(.L_x_137) ;  /* 0xffffffa800d87947 */ /* 0x000fea000383ffff */
.L_x_46:
[----:B------:R-:W-:-:S07]  /*83b0*/  MOV R0, UR5 ;  /* 0x0000000500007c02 */ /* 0x000fce0008000f00 */
.L_x_138:
[----:B-1----:R1:W2:Y:S02]  /*83c0*/  SYNCS.PHASECHK.TRANS64.TRYWAIT P0, [R0+URZ], R3 ;  /* 0x00000003000075a7 */ /* 0x0022a400080011ff */
[----:B--2---:R-:W-:Y:S05]  /*83d0*/  @!P0 NANOSLEEP.SYNCS 0x989680 ;  /* 0x009896800000895d */ /* 0x004fea0003900000 */
[----:B------:R-:W2:Y:S02]  /*83e0*/  @!P0 SYNCS.PHASECHK.TRANS64 P0, [R0+URZ], R3 ;  /* 0x00000003000085a7 */ /* 0x000ea400080010ff */
[----:B--2---:R-:W-:Y:S05]  /*83f0*/  @!P0 BRA `(.L_x_138) ;  /* 0xfffffffc00f08947 */ /* 0x004fea000383ffff */
[----:B------:R-:W-:Y:S05]  /*8400*/  BRA `(.L_x_139) ;  /* 0xffffffa800e47947 */ /* 0x000fea000383ffff */
.L_x_47:
[----:B------:R-:W-:-:S07]  /*8410*/  MOV R0, UR5 ;  /* 0x0000000500007c02 */ /* 0x000fce0008000f00 */
.L_x_140:
[----:B-1----:R1:W2:Y:S02]  /*8420*/  SYNCS.PHASECHK.TRANS64.TRYWAIT P0, [R0+URZ], R3 ;  /* 0x00000003000075a7 */ /* 0x0022a400080011ff */
[----:B--2---:R-:W-:Y:S05]  /*8430*/  @!P0 NANOSLEEP.SYNCS 0x989680 ;  /* 0x009896800000895d */ /* 0x004fea0003900000 */
[----:B------:R-:W2:Y:S02]  /*8440*/  @!P0 SYNCS.PHASECHK.TRANS64 P0, [R0+URZ], R3 ;  /* 0x00000003000085a7 */ /* 0x000ea400080010ff */
[----:B--2---:R-:W-:Y:S05]  /*8450*/  @!P0 BRA `(.L_x_140) ;  /* 0xfffffffc00f08947 */ /* 0x004fea000383ffff */
[----:B------:R-:W-:Y:S05]  /*8460*/  BRA `(.L_x_141) ;  /* 0xffffffa800f07947 */ /* 0x000fea000383ffff */
.L_x_48:
[----:B------:R-:W-:-:S07]  /*8470*/  MOV R0, UR5 ;  /* 0x0000000500007c02 */ /* 0x000fce0008000f00 */
.L_x_142:
[----:B-1----:R1:W2:Y:S02]  /*8480*/  SYNCS.PHASECHK.TRANS64.TRYWAIT P0, [R0+URZ], R3 ;  /* 0x00000003000075a7 */ /* 0x0022a400080011ff */
[----:B--2---:R-:W-:Y:S05]  /*8490*/  @!P0 NANOSLEEP.SYNCS 0x989680 ;  /* 0x009896800000895d */ /* 0x004fea0003900000 */
[----:B------:R-:W2:Y:S02]  /*84a0*/  @!P0 SYNCS.PHASECHK.TRANS64 P0, [R0+URZ], R3 ;  /* 0x00000003000085a7 */ /* 0x000ea400080010ff */
[----:B--2---:R-:W-:Y:S05]  /*84b0*/  @!P0 BRA `(.L_x_142) ;  /* 0xfffffffc00f08947 */ /* 0x004fea000383ffff */
[----:B------:R-:W-:Y:S05]  /*84c0*/  BRA `(.L_x_143) ;  /* 0xffffffa800fc7947 */ /* 0x000fea000383ffff */
.L_x_49:
[----:B------:R-:W-:-:S07]  /*84d0*/  MOV R0, UR5 ;  /* 0x0000000500007c02 */ /* 0x000fce0008000f00 */
.L_x_144:
[----:B-1----:R1:W2:Y:S02]  /*84e0*/  SYNCS.PHASECHK.TRANS64.TRYWAIT P0, [R0+URZ], R3 ;  /* 0x00000003000075a7 */ /* 0x0022a400080011ff */
[----:B--2---:R-:W-:Y:S05]  /*84f0*/  @!P0 NANOSLEEP.SYNCS 0x989680 ;  /* 0x009896800000895d */ /* 0x004fea0003900000 */
[----:B------:R-:W2:Y:S02]  /*8500*/  @!P0 SYNCS.PHASECHK.TRANS64 P0, [R0+URZ], R3 ;  /* 0x00000003000085a7 */ /* 0x000ea400080010ff */
[----:B--2---:R-:W-:Y:S05]  /*8510*/  @!P0 BRA `(.L_x_144) ;  /* 0xfffffffc00f08947 */ /* 0x004fea000383ffff */
[----:B------:R-:W-:Y:S05]  /*8520*/  BRA `(.L_x_145) ;  /* 0xffffffac00087947 */ /* 0x000fea000383ffff */
.L_x_50:
[----:B------:R-:W-:-:S07]  /*8530*/  MOV R0, UR5 ;  /* 0x0000000500007c02 */ /* 0x000fce0008000f00 */
.L_x_146:
[----:B-1----:R1:W2:Y:S02]  /*8540*/  SYNCS.PHASECHK.TRANS64.TRYWAIT P0, [R0+URZ], R3 ;  /* 0x00000003000075a7 */ /* 0x0022a400080011ff */
[----:B--2---:R-:W-:Y:S05]  /*8550*/  @!P0 NANOSLEEP.SYNCS 0x989680 ;  /* 0x009896800000895d */ /* 0x004fea0003900000 */
[----:B------:R-:W2:Y:S02]  /*8560*/  @!P0 SYNCS.PHASECHK.TRANS64 P0, [R0+URZ], R3 ;  /* 0x00000003000085a7 */ /* 0x000ea400080010ff */
[----:B--2---:R-:W-:Y:S05]  /*8570*/  @!P0 BRA `(.L_x_146) ;  /* 0xfffffffc00f08947 */ /* 0x004fea000383ffff */
[----:B------:R-:W-:Y:S05]  /*8580*/  BRA `(.L_x_147) ;  /* 0xffffffac00147947 */ /* 0x000fea000383ffff */
.L_x_51:
[----:B------:R-:W-:-:S07]  /*8590*/  MOV R0, UR5 ;  /* 0x0000000500007c02 */ /* 0x000fce0008000f00 */
.L_x_148:
[----:B-1----:R1:W2:Y:S02]  /*85a0*/  SYNCS.PHASECHK.TRANS64.TRYWAIT P0, [R0+URZ], R3 ;  /* 0x00000003000075a7 */ /* 0x0022a400080011ff */
[----:B--2---:R-:W-:Y:S05]  /*85b0*/  @!P0 NANOSLEEP.SYNCS 0x989680 ;  /* 0x009896800000895d */ /* 0x004fea0003900000 */
[----:B------:R-:W2:Y:S02]  /*85c0*/  @!P0 SYNCS.PHASECHK.TRANS64 P0, [R0+URZ], R3 ;  /* 0x00000003000085a7 */ /* 0x000ea400080010ff */
[----:B--2---:R-:W-:Y:S05]  /*85d0*/  @!P0 BRA `(.L_x_148) ;  /* 0xfffffffc00f08947 */ /* 0x004fea000383ffff */
[----:B------:R-:W-:Y:S05]  /*85e0*/  BRA `(.L_x_149) ;  /* 0xffffffac00207947 */ /* 0x000fea000383ffff */
.L_x_52:
[----:B------:R-:W-:-:S07]  /*85f0*/  MOV R0, UR5 ;  /* 0x0000000500007c02 */ /* 0x000fce0008000f00 */
.L_x_150:
[----:B-1----:R1:W2:Y:S02]  /*8600*/  SYNCS.PHASECHK.TRANS64.TRYWAIT P0, [R0+URZ], R3 ;  /* 0x00000003000075a7 */ /* 0x0022a400080011ff */
[----:B--2---:R-:W-:Y:S05]  /*8610*/  @!P0 NANOSLEEP.SYNCS 0x989680 ;  /* 0x009896800000895d */ /* 0x004fea0003900000 */
[----:B------:R-:W2:Y:S02]  /*8620*/  @!P0 SYNCS.PHASECHK.TRANS64 P0, [R0+URZ], R3 ;  /* 0x00000003000085a7 */ /* 0x000ea400080010ff */
[----:B--2---:R-:W-:Y:S05]  /*8630*/  @!P0 BRA `(.L_x_150) ;  /* 0xfffffffc00f08947 */ /* 0x004fea000383ffff */
[----:B------:R-:W-:Y:S05]  /*8640*/  BRA `(.L_x_151) ;  /* 0xffffffac002c7947 */ /* 0x000fea000383ffff */
.L_x_55:
[----:B------:R-:W-:-:S07]  /*8650*/  MOV R4, UR4 ;  /* 0x0000000400047c02 */ /* 0x000fce0008000f00 */
.L_x_152:
[----:B-1----:R1:W2:Y:S02]  /*8660*/  SYNCS.PHASECHK.TRANS64.TRYWAIT P1, [R4+URZ+0x118], R6 ;  /* 0x00011806040075a7 */ /* 0x0022a400080211ff */
[----:B--2---:R-:W-:Y:S05]  /*8670*/  @!P1 NANOSLEEP.SYNCS 0x989680 ;  /* 0x009896800000995d */ /* 0x004fea0003900000 */
[----:B------:R-:W2:Y:S02]  /*8680*/  @!P1 SYNCS.PHASECHK.TRANS64 P1, [R4+URZ+0x118], R6 ;  /* 0x00011806040095a7 */ /* 0x000ea400080210ff */
[----:B--2---:R-:W-:Y:S05]  /*8690*/  @!P1 BRA `(.L_x_152) ;  /* 0xfffffffc00f09947 */ /* 0x004fea000383ffff */
[----:B------:R-:W-:Y:S05]  /*86a0*/  BRA `(.L_x_153) ;  /* 0xffffffac00987947 */ /* 0x000fea000383ffff */
.L_x_56:
[----:B-1----:R-:W-:-:S07]  /*86b0*/  MOV R4, UR4 ;  /* 0x0000000400047c02 */ /* 0x002fce0008000f00 */
.L_x_154:
[----:B-1----:R1:W2:Y:S02]  /*86c0*/  SYNCS.PHASECHK.TRANS64.TRYWAIT P1, [R4+URZ+0x110], R5 ;  /* 0x00011005040075a7 */ /* 0x0022a400080211ff */
[----:B--2---:R-:W-:Y:S05]  /*86d0*/  @!P1 NANOSLEEP.SYNCS 0x989680 ;  /* 0x009896800000995d */ /* 0x004fea0003900000 */
[----:B------:R-:W2:Y:S02]  /*86e0*/  @!P1 SYNCS.PHASECHK.TRANS64 P1, [R4+URZ+0x110], R5 ;  /* 0x00011005040095a7 */ /* 0x000ea400080210ff */
[----:B--2---:R-:W-:Y:S05]  /*86f0*/  @!P1 BRA `(.L_x_154) ;  /* 0xfffffffc00f09947 */ /* 0x004fea000383ffff */
[----:B------:R-:W-:Y:S05]  /*8700*/  BRA `(.L_x_155) ;  /* 0xffffffac00a07947 */ /* 0x000fea000383ffff */
.L_x_64:
[----:B------:R-:W-:-:S07]  /*8710*/  MOV R2, UR20 ;  /* 0x0000001400027c02 */ /* 0x000fce0008000f00 */
.L_x_156:
[----:B-1----:R1:W2:Y:S02]  /*8720*/  SYNCS.PHASECHK.TRANS64.TRYWAIT P0, [R2+URZ+0x110], R4 ;  /* 0x00011004020075a7 */ /* 0x0022a400080011ff */
[----:B--2---:R-:W-:Y:S05]  /*8730*/  @!P0 NANOSLEEP.SYNCS 0x989680 ;  /* 0x009896800000895d */ /* 0x004fea0003900000 */
[----:B------:R-:W2:Y:S02]  /*8740*/  @!P0 SYNCS.PHASECHK.TRANS64 P0, [R2+URZ+0x110], R4 ;  /* 0x00011004020085a7 */ /* 0x000ea400080010ff */
[----:B--2---:R-:W-:Y:S05]  /*8750*/  @!P0 BRA `(.L_x_156) ;  /* 0xfffffffc00f08947 */ /* 0x004fea000383ffff */
[----:B------:R-:W-:Y:S05]  /*8760*/  BRA `(.L_x_157) ;  /* 0xffffffb400307947 */ /* 0x000fea000383ffff */
.L_x_65:
[----:B------:R-:W-:-:S07]  /*8770*/  MOV R4, UR25 ;  /* 0x0000001900047c02 */ /* 0x000fce0008000f00 */
.L_x_158:
[----:B-1----:R1:W2:Y:S02]  /*8780*/  SYNCS.PHASECHK.TRANS64.TRYWAIT P0, [R4+URZ+0x130], R2 ;  /* 0x00013002040075a7 */ /* 0x0022a400080011ff */
[----:B--2---:R-:W-:Y:S05]  /*8790*/  @!P0 NANOSLEEP.SYNCS 0x989680 ;  /* 0x009896800000895d */ /* 0x004fea0003900000 */
[----:B------:R-:W2:Y:S02]  /*87a0*/  @!P0 SYNCS.PHASECHK.TRANS64 P0, [R4+URZ+0x130], R2 ;  /* 0x00013002040085a7 */ /* 0x000ea400080010ff */
[----:B--2---:R-:W-:Y:S05]  /*87b0*/  @!P0 BRA `(.L_x_158) ;  /* 0xfffffffc00f08947 */ /* 0x004fea000383ffff */
[----:B------:R-:W-:Y:S05]  /*87c0*/  BRA `(.L_x_159) ;  /* 0xffffffb4004c7947 */ /* 0x000fea000383ffff */
.L_x_68:
[----:B-1----:R-:W-:Y:S07]  /*87d0*/  MOV R2, UR18 ;  /* 0x0000001200027c02 */ /* 0x002fee0008000f00 */
.L_x_160:
[----:B-1----:R1:W2:Y:S02]  /*87e0*/  SYNCS.PHASECHK.TRANS64.TRYWAIT P0, [R2+URZ], R5 ;  /* 0x00000005020075a7 */ /* 0x0022a400080011ff */
[----:B--2---:R-:W-:Y:S05]  /*87f0*/  @!P0 NANOSLEEP.SYNCS 0x989680 ;  /* 0x009896800000895d */ /* 0x004fea0003900000 */
[----:B------:R-:W2:Y:S02]  /*8800*/  @!P0 SYNCS.PHASECHK.TRANS64 P0, [R2+URZ], R5 ;  /* 0x00000005020085a7 */ /* 0x000ea400080010ff */
[----:B--2---:R-:W-:Y:S05]  /*8810*/  @!P0 BRA `(.L_x_160) ;  /* 0xfffffffc00f08947 */ /* 0x004fea000383ffff */
[----:B------:R-:W-:Y:S05]  /*8820*/  BRA `(.L_x_67) ;  /* 0xffffffb400707947 */ /* 0x000fea000383ffff */
.L_x_71:
[----:B------:R-:W-:-:S07]  /*8830*/  MOV R2, UR4 ;  /* 0x0000000400027c02 */ /* 0x000fce0008000f00 */
.L_x_161:
[----:B-1----:R1:W3:Y:S02]  /*8840*/  SYNCS.PHASECHK.TRANS64.TRYWAIT P0, [R2+URZ], R3 ;  /* 0x00000003020075a7 */ /* 0x0022e400080011ff */
[----:B---3--:R-:W-:Y:S05]  /*8850*/  @!P0 NANOSLEEP.SYNCS 0x989680 ;  /* 0x009896800000895d */ /* 0x008fea0003900000 */
[----:B------:R-:W3:Y:S02]  /*8860*/  @!P0 SYNCS.PHASECHK.TRANS64 P0, [R2+URZ], R3 ;  /* 0x00000003020085a7 */ /* 0x000ee400080010ff */
[----:B---3--:R-:W-:Y:S05]  /*8870*/  @!P0 BRA `(.L_x_161) ;  /* 0xfffffffc00f08947 */ /* 0x008fea000383ffff */
[----:B------:R-:W-:Y:S05]  /*8880*/  BRA `(.L_x_162) ;  /* 0xffffffb8006c7947 */ /* 0x000fea000383ffff */
.L_x_72:
[----:B------:R-:W-:-:S07]  /*8890*/  MOV R2, UR4 ;  /* 0x0000000400027c02 */ /* 0x000fce0008000f00 */
.L_x_163:
[----:B-1----:R1:W2:Y:S02]  /*88a0*/  SYNCS.PHASECHK.TRANS64.TRYWAIT P0, [R2+URZ], R3 ;  /* 0x00000003020075a7 */ /* 0x0022a400080011ff */
[----:B--2---:R-:W-:Y:S05]  /*88b0*/  @!P0 NANOSLEEP.SYNCS 0x989680 ;  /* 0x009896800000895d */ /* 0x004fea0003900000 */
[----:B------:R-:W2:Y:S02]  /*88c0*/  @!P0 SYNCS.PHASECHK.TRANS64 P0, [R2+URZ], R3 ;  /* 0x00000003020085a7 */ /* 0x000ea400080010ff */
[----:B--2---:R-:W-:Y:S05]  /*88d0*/  @!P0 BRA `(.L_x_163) ;  /* 0xfffffffc00f08947 */ /* 0x004fea000383ffff */
[----:B------:R-:W-:Y:S05]  /*88e0*/  BRA `(.L_x_164) ;  /* 0xffffffb800787947 */ /* 0x000fea000383ffff */
.L_x_77:
[----:B------:R-:W-:Y:S07]  /*88f0*/  MOV R0, UR24 ;  /* 0x0000001800007c02 */ /* 0x000fee0008000f00 */
.L_x_165:
[----:B---3--:R3:W4:Y:S02]  /*8900*/  SYNCS.PHASECHK.TRANS64.TRYWAIT P0, [R0+URZ+0x110], R2 ;  /* 0x00011002000075a7 */ /* 0x00872400080011ff */
[----:B----4-:R-:W-:Y:S05]  /*8910*/  @!P0 NANOSLEEP.SYNCS 0x989680 ;  /* 0x009896800000895d */ /* 0x010fea0003900000 */
[----:B------:R-:W4:Y:S02]  /*8920*/  @!P0 SYNCS.PHASECHK.TRANS64 P0, [R0+URZ+0x110], R2 ;  /* 0x00011002000085a7 */ /* 0x000f2400080010ff */
[----:B----4-:R-:W-:Y:S05]  /*8930*/  @!P0 BRA `(.L_x_165) ;  /* 0xfffffffc00f08947 */ /* 0x010fea000383ffff */
[----:B------:R-:W-:Y:S05]  /*8940*/  BRA `(.L_x_166) ;  /* 0xffffffbc00bc7947 */ /* 0x000fea000383ffff */
.L_x_80:
[----:B------:R-:W-:Y:S07]  /*8950*/  MOV R0, UR24 ;  /* 0x0000001800007c02 */ /* 0x000fee0008000f00 */
.L_x_167:
[----:B-1----:R1:W3:Y:S02]  /*8960*/  SYNCS.PHASECHK.TRANS64.TRYWAIT P2, [R0+URZ+0x108], R2 ;  /* 0x00010802000075a7 */ /* 0x0022e400080411ff */
[----:B---3--:R-:W-:Y:S05]  /*8970*/  @!P2 NANOSLEEP.SYNCS 0x989680 ;  /* 0x009896800000a95d */ /* 0x008fea0003900000 */
[----:B------:R-:W3:Y:S02]  /*8980*/  @!P2 SYNCS.PHASECHK.TRANS64 P2, [R0+URZ+0x108], R2 ;  /* 0x000108020000a5a7 */ /* 0x000ee400080410ff */
[----:B---3--:R-:W-:Y:S05]  /*8990*/  @!P2 BRA `(.L_x_167) ;  /* 0xfffffffc00f0a947 */ /* 0x008fea000383ffff */
[----:B------:R-:W-:Y:S05]  /*89a0*/  BRA `(.L_x_79) ;  /* 0xffffffc4001c7947 */ /* 0x000fea000383ffff */
.L_x_83:
[----:B------:R-:W-:Y:S07]  /*89b0*/  MOV R2, UR7 ;  /* 0x0000000700027c02 */ /* 0x000fee0008000f00 */
.L_x_168:
[----:B-1----:R1:W3:Y:S02]  /*89c0*/  SYNCS.PHASECHK.TRANS64.TRYWAIT P1, [R2+URZ+0xe8], R8 ;  /* 0x0000e808020075a7 */ /* 0x0022e400080211ff */
[----:B---3--:R-:W-:Y:S05]  /*89d0*/  @!P1 NANOSLEEP.SYNCS 0x989680 ;  /* 0x009896800000995d */ /* 0x008fea0003900000 */
[----:B------:R-:W3:Y:S02]  /*89e0*/  @!P1 SYNCS.PHASECHK.TRANS64 P1, [R2+URZ+0xe8], R8 ;  /* 0x0000e808020095a7 */ /* 0x000ee400080210ff */
[----:B---3--:R-:W-:Y:S05]  /*89f0*/  @!P1 BRA `(.L_x_168) ;  /* 0xfffffffc00f09947 */ /* 0x008fea000383ffff */
[----:B------:R-:W-:Y:S05]  /*8a00*/  BRA `(.L_x_169) ;  /* 0xffffffc400d87947 */ /* 0x000fea000383ffff */
.L_x_84:
[----:B------:R-:W-:Y:S07]  /*8a10*/  MOV R0, UR4 ;  /* 0x0000000400007c02 */ /* 0x000fee0008000f00 */
.L_x_170:
[----:B-1----:R1:W3:Y:S02]  /*8a20*/  SYNCS.PHASECHK.TRANS64.TRYWAIT P0, [R0+URZ+0xe8], R2 ;  /* 0x0000e802000075a7 */ /* 0x0022e400080011ff */
[----:B---3--:R-:W-:Y:S05]  /*8a30*/  @!P0 NANOSLEEP.SYNCS 0x989680 ;  /* 0x009896800000895d */ /* 0x008fea0003900000 */
[----:B------:R-:W3:Y:S02]  /*8a40*/  @!P0 SYNCS.PHASECHK.TRANS64 P0, [R0+URZ+0xe8], R2 ;  /* 0x0000e802000085a7 */ /* 0x000ee400080010ff */
[----:B---3--:R-:W-:Y:S05]  /*8a50*/  @!P0 BRA `(.L_x_170) ;  /* 0xfffffffc00f08947 */ /* 0x008fea000383ffff */
[----:B------:R-:W-:Y:S05]  /*8a60*/  BRA `(.L_x_171) ;  /* 0xffffffc800487947 */ /* 0x000fea000383ffff */
.L_x_86:
[----:B------:R-:W-:-:S07]  /*8a70*/  MOV R0, UR4 ;  /* 0x0000000400007c02 */ /* 0x000fce0008000f00 */
.L_x_172:
[----:B-1----:R1:W4:Y:S02]  /*8a80*/  SYNCS.PHASECHK.TRANS64.TRYWAIT P0, [R0+URZ], R2 ;  /* 0x00000002000075a7 */ /* 0x00232400080011ff */
[----:B----4-:R-:W-:Y:S05]  /*8a90*/  @!P0 NANOSLEEP.SYNCS 0x989680 ;  /* 0x009896800000895d */ /* 0x010fea0003900000 */
[----:B------:R-:W4:Y:S02]  /*8aa0*/  @!P0 SYNCS.PHASECHK.TRANS64 P0, [R0+URZ], R2 ;  /* 0x00000002000085a7 */ /* 0x000f2400080010ff */
[----:B----4-:R-:W-:Y:S05]  /*8ab0*/  @!P0 BRA `(.L_x_172) ;  /* 0xfffffffc00f08947 */ /* 0x010fea000383ffff */
[----:B------:R-:W-:Y:S05]  /*8ac0*/  BRA `(.L_x_173) ;  /* 0xffffffc800cc7947 */ /* 0x000fea000383ffff */
.L_x_87:
[----:B------:R-:W-:-:S07]  /*8ad0*/  MOV R0, UR5 ;  /* 0x0000000500007c02 */ /* 0x000fce0008000f00 */
.L_x_174:
[----:B-1----:R1:W3:Y:S02]  /*8ae0*/  SYNCS.PHASECHK.TRANS64.TRYWAIT P0, [R0+URZ], R2 ;  /* 0x00000002000075a7 */ /* 0x0022e400080011ff */
[----:B---3--:R-:W-:Y:S05]  /*8af0*/  @!P0 NANOSLEEP.SYNCS 0x989680 ;  /* 0x009896800000895d */ /* 0x008fea0003900000 */
[----:B------:R-:W3:Y:S02]  /*8b00*/  @!P0 SYNCS.PHASECHK.TRANS64 P0, [R0+URZ], R2 ;  /* 0x00000002000085a7 */ /* 0x000ee400080010ff */
[----:B---3--:R-:W-:Y:S05]  /*8b10*/  @!P0 BRA `(.L_x_174) ;  /* 0xfffffffc00f08947 */ /* 0x008fea000383ffff */
[----:B------:R-:W-:Y:S05]  /*8b20*/  BRA `(.L_x_175) ;  /* 0xffffffc800d87947 */ /* 0x000fea000383ffff */
.L_x_89:
[----:B------:R-:W-:Y:S07]  /*8b30*/  MOV R0, UR49 ;  /* 0x0000003100007c02 */ /* 0x000fee0008000f00 */
.L_x_176:
[----:B-1----:R1:W2:Y:S02]  /*8b40*/  SYNCS.PHASECHK.TRANS64.TRYWAIT P0, [R0+URZ+0x110], R2 ;  /* 0x00011002000075a7 */ /* 0x0022a400080011ff */
[----:B--2---:R-:W-:Y:S05]  /*8b50*/  @!P0 NANOSLEEP.SYNCS 0x989680 ;  /* 0x009896800000895d */ /* 0x004fea0003900000 */
[----:B------:R-:W2:Y:S02]  /*8b60*/  @!P0 SYNCS.PHASECHK.TRANS64 P0, [R0+URZ+0x110], R2 ;  /* 0x00011002000085a7 */ /* 0x000ea400080010ff */
[----:B--2---:R-:W-:Y:S05]  /*8b70*/  @!P0 BRA `(.L_x_176) ;  /* 0xfffffffc00f08947 */ /* 0x004fea000383ffff */
[----:B------:R-:W-:Y:S05]  /*8b80*/  BRA `(.L_x_177) ;  /* 0xffffffcc00d87947 */ /* 0x000fea000383ffff */
.L_x_99:
[----:B-1----:R1:W2:Y:S02]  /*8b90*/  SYNCS.PHASECHK.TRANS64.TRYWAIT P1, [R0+URZ+0xd0], R4 ;  /* 0x0000d004000075a7 */ /* 0x0022a400080211ff */
[----:B--2---:R-:W-:Y:S05]  /*8ba0*/  @!P1 NANOSLEEP.SYNCS 0x989680 ;  /* 0x009896800000995d */ /* 0x004fea0003900000 */
[----:B------:R-:W2:Y:S02]  /*8bb0*/  @!P1 SYNCS.PHASECHK.TRANS64 P1, [R0+URZ+0xd0], R4 ;  /* 0x0000d004000095a7 */ /* 0x000ea400080210ff */
[----:B--2---:R-:W-:Y:S05]  /*8bc0*/  @!P1 BRA `(.L_x_99) ;  /* 0xfffffffc00f09947 */ /* 0x004fea000383ffff */
[----:B------:R-:W-:Y:S05]  /*8bd0*/  BRA `(.L_x_98) ;  /* 0xffffffdc00ac7947 */ /* 0x000fea000383ffff */
.L_x_101:
[----:B--2---:R2:W4:Y:S02]  /*8be0*/  SYNCS.PHASECHK.TRANS64.TRYWAIT P0, [R27+URZ+0x120], R3 ;  /* 0x000120031b0075a7 */ /* 0x00452400080011ff */
[----:B----4-:R-:W-:Y:S05]  /*8bf0*/  @!P0 NANOSLEEP.SYNCS 0x989680 ;  /* 0x009896800000895d */ /* 0x010fea0003900000 */
[----:B------:R-:W4:Y:S02]  /*8c00*/  @!P0 SYNCS.PHASECHK.TRANS64 P0, [R27+URZ+0x120], R3 ;  /* 0x000120031b0085a7 */ /* 0x000f2400080010ff */
[----:B----4-:R-:W-:Y:S05]  /*8c10*/  @!P0 BRA `(.L_x_101) ;  /* 0xfffffffc00f08947 */ /* 0x010fea000383ffff */
[----:B------:R-:W-:Y:S05]  /*8c20*/  BRA `(.L_x_100) ;  /* 0xffffffdc00fc7947 */ /* 0x000fea000383ffff */
.L_x_112:
[----:B-1----:R1:W2:Y:S02]  /*8c30*/  SYNCS.PHASECHK.TRANS64.TRYWAIT P0, [R3+URZ+0xd0], R69 ;  /* 0x0000d045030075a7 */ /* 0x0022a400080011ff */
[----:B--2---:R-:W-:Y:S05]  /*8c40*/  @!P0 NANOSLEEP.SYNCS 0x989680 ;  /* 0x009896800000895d */ /* 0x004fea0003900000 */
[----:B------:R-:W2:Y:S02]  /*8c50*/  @!P0 SYNCS.PHASECHK.TRANS64 P0, [R3+URZ+0xd0], R69 ;  /* 0x0000d045030085a7 */ /* 0x000ea400080010ff */
[----:B--2---:R-:W-:Y:S05]  /*8c60*/  @!P0 BRA `(.L_x_112) ;  /* 0xfffffffc00f08947 */ /* 0x004fea000383ffff */
[----:B------:R-:W-:Y:S05]  /*8c70*/  BRA `(.L_x_111) ;  /* 0xffffffe8001c7947 */ /* 0x000fea000383ffff */
        .weak           $__internal_0_$__cuda_sm10x_tcgen05_guardrail_trap_col_being_dealloced_not_returned_by_alloc
        .type           $__internal_0_$__cuda_sm10x_tcgen05_guardrail_trap_col_being_dealloced_not_returned_by_alloc,@function
        .size           $__internal_0_$__cuda_sm10x_tcgen05_guardrail_trap_col_being_dealloced_not_returned_by_alloc,($__internal_1_$__cuda_sm10x_tcgen05_guardrail_trap_phase_invalid_during_alloc - $__internal_0_$__cuda_sm10x_tcgen05_guardrail_trap_col_being_dealloced_not_returned_by_alloc)
$__internal_0_$__cuda_sm10x_tcgen05_guardrail_trap_col_being_dealloced_not_returned_by_alloc:
[----:B------:R-:W-:Y:S05]  /*8c80*/  BPT.TRAP 0x1 ;  /* 0x000000040000795c */ /* 0x000fea0000300000 */
[----:B------:R-:W-:-:S04]  /*8c90*/  MOV R3, 0x0 ;  /* 0x0000000000037802 */ /* 0x000fc80000000f00 */
[----:B------:R-:W-:Y:S05]  /*8ca0*/  RET.REL.NODEC R2 `(_ZN7cutlass13device_kernelINS_4conv6kernel13ConvUniversalINS1_16ConvProblemShapeILNS1_8OperatorE1ELi3EEENS1_10collective14CollectiveConvINS1_47MainloopSm100TmaUmmaWarpSpecializedImplicitGemmILS5_1ELi13ELi3ELi1ELi2EN4cute5tupleIJNSA_1CILi2EEENSC_ILi1EEESE_EEEEENSB_IJNSC_ILi64EEESH_NSB_IJSH_EEEEEENS_6half_tESK_NSA_8TiledMMAINSA_8MMA_AtomIJNSA_20SM100_MMA_F16BF16_SSISK_SK_fLi64ELi64ELNSA_4UMMA5MajorE0ELSP_1ELNSO_7ScaleInE0ELSQ_0EEEEEENSA_6LayoutINSB_IJSE_SE_SE_EEENSB_IJNSC_ILi0EEESV_SV_EEEEENSB_IJNSA_10UnderscoreESY_SY_EEEEENS7_6detail27Sm100ImplicitGemmTileTraitsINSA_20SM90_TMA_LOAD_IM2COLENSA_14ComposedLayoutINSA_7SwizzleILi3ELi4ELi3EEENSA_18smem_ptr_flag_bitsILi16EEENST_INSB_IJNSC_ILi8EEESH_EEENSB_IJSH_SE_EEEEEEEvEENS12_INSA_23SM90_TMA_LOAD_MULTICASTENS14_IS16_S18_NST_INSB_IJSH_S19_EEENSB_IJSE_SH_EEEEEEEvEEEENS_8epilogue10collective18CollectiveEpilogueINS1M_23Sm100TmaWarpSpecializedILi3ELi2ELi16ELb1ELb0EEEJSJ_NSB_IJNST_ISH_SE_EENST_INSC_ILi32EEESE_EEEEESK_NSB_IJNSB_IJllllEEESE_SV_EEESK_S1W_NS1M_6fusion15FusionCallbacksIS1Q_NS1X_17LinearCombinationISK_fSK_fLNS_15FloatRoundStyleE2EEESJ_S1U_JEEENSA_5SM1004TMEM4LOAD26SM100_TMEM_LOAD_16dp256b4xES13_NS14_INS15_ILi2ELi4ELi3EEES18_NST_INSB_IJS19_S1S_EEENSB_IJS1S_SE_EEEEEEENSA_17SM75_U32x4_LDSM_NENSA_21SM90_TMA_STORE_IM2COLES2B_NSA_17SM90_U32x4_STSM_NENSA_39AutoVectorizingCopyWithAssumedAlignmentILi128EEEEEEvvEEEEvNT_6ParamsE) ;  /* 0xffffff7002d47950 */ /* 0x000fea0003c3ffff */
        .weak           $__internal_1_$__cuda_sm10x_tcgen05_guardrail_trap_phase_invalid_during_alloc
        .type           $__internal_1_$__cuda_sm10x_tcgen05_guardrail_trap_phase_invalid_during_alloc,@function
        .size           $__internal_1_$__cuda_sm10x_tcgen05_guardrail_trap_phase_invalid_during_alloc,($__internal_2_$__cuda_sm10x_tcgen05_guardrail_trap_unallocated_columns_being_dealloced - $__internal_1_$__cuda_sm10x_tcgen05_guardrail_trap_phase_invalid_during_alloc)
$__internal_1_$__cuda_sm10x_tcgen05_guardrail_trap_phase_invalid_during_alloc:
[----:B------:R-:W-:Y:S05]  /*8cb0*/  BPT.TRAP 0x1 ;  /* 0x000000040000795c */ /* 0x000fea0000300000 */
[----:B------:R-:W-:-:S04]  /*8cc0*/  HFMA2 R5, -RZ, RZ, 0, 0 ;  /* 0x00000000ff057431 */ /* 0x000fc800000001ff */
[----:B------:R-:W-:Y:S05]  /*8cd0*/  RET.REL.NODEC R4 `(_ZN7cutlass13device_kernelINS_4conv6kernel13ConvUniversalINS1_16ConvProblemShapeILNS1_8OperatorE1ELi3EEENS1_10collective14CollectiveConvINS1_47MainloopSm100TmaUmmaWarpSpecializedImplicitGemmILS5_1ELi13ELi3ELi1ELi2EN4cute5tupleIJNSA_1CILi2EEENSC_ILi1EEESE_EEEEENSB_IJNSC_ILi64EEESH_NSB_IJSH_EEEEEENS_6half_tESK_NSA_8TiledMMAINSA_8MMA_AtomIJNSA_20SM100_MMA_F16BF16_SSISK_SK_fLi64ELi64ELNSA_4UMMA5MajorE0ELSP_1ELNSO_7ScaleInE0ELSQ_0EEEEEENSA_6LayoutINSB_IJSE_SE_SE_EEENSB_IJNSC_ILi0EEESV_SV_EEEEENSB_IJNSA_10UnderscoreESY_SY_EEEEENS7_6detail27Sm100ImplicitGemmTileTraitsINSA_20SM90_TMA_LOAD_IM2COLENSA_14ComposedLayoutINSA_7SwizzleILi3ELi4ELi3EEENSA_18smem_ptr_flag_bitsILi16EEENST_INSB_IJNSC_ILi8EEESH_EEENSB_IJSH_SE_EEEEEEEvEENS12_INSA_23SM90_TMA_LOAD_MULTICASTENS14_IS16_S18_NST_INSB_IJSH_S19_EEENSB_IJSE_SH_EEEEEEEvEEEENS_8epilogue10collective18CollectiveEpilogueINS1M_23Sm100TmaWarpSpecializedILi3ELi2ELi16ELb1ELb0EEEJSJ_NSB_IJNST_ISH_SE_EENST_INSC_ILi32EEESE_EEEEESK_NSB_IJNSB_IJllllEEESE_SV_EEESK_S1W_NS1M_6fusion15FusionCallbacksIS1Q_NS1X_17LinearCombinationISK_fSK_fLNS_15FloatRoundStyleE2EEESJ_S1U_JEEENSA_5SM1004TMEM4LOAD26SM100_TMEM_LOAD_16dp256b4xES13_NS14_INS15_ILi2ELi4ELi3EEES18_NST_INSB_IJS19_S1S_EEENSB_IJS1S_SE_EEEEEEENSA_17SM75_U32x4_LDSM_NENSA_21SM90_TMA_STORE_IM2COLES2B_NSA_17SM90_U32x4_STSM_NENSA_39AutoVectorizingCopyWithAssumedAlignmentILi128EEEEEEvvEEEEvNT_6ParamsE) ;  /* 0xffffff7004c87950 */ /* 0x000fea0003c3ffff */
        .weak           $__internal_2_$__cuda_sm10x_tcgen05_guardrail_trap_unallocated_columns_being_dealloced
        .type           $__internal_2_$__cuda_sm10x_tcgen05_guardrail_trap_unallocated_columns_being_dealloced,@function
        .size           $__internal_2_$__cuda_sm10x_tcgen05_guardrail_trap_unallocated_columns_being_dealloced,(.L_x_179 - $__internal_2_$__cuda_sm10x_tcgen05_guardrail_trap_unallocated_columns_being_dealloced)
$__internal_2_$__cuda_sm10x_tcgen05_guardrail_trap_unallocated_columns_being_dealloced:
[----:B------:R-:W-:Y:S05]  /*8ce0*/  BPT.TRAP 0x1 ;  /* 0x000000040000795c */ /* 0x000fea0000300000 */
[----:B------:R-:W-:-:S04]  /*8cf0*/  MOV R3, 0x0 ;  /* 0x0000000000037802 */ /* 0x000fc80000000f00 */
[----:B------:R-:W-:Y:S05]  /*8d00*/  RET.REL.NODEC R2 `(_ZN7cutlass13device_kernelINS_4conv6kernel13ConvUniversalINS1_16ConvProblemShapeILNS1_8OperatorE1ELi3EEENS1_10collective14CollectiveConvINS1_47MainloopSm100TmaUmmaWarpSpecializedImplicitGemmILS5_1ELi13ELi3ELi1ELi2EN4cute5tupleIJNSA_1CILi2EEENSC_ILi1EEESE_EEEEENSB_IJNSC_ILi64EEESH_NSB_IJSH_EEEEEENS_6half_tESK_NSA_8TiledMMAINSA_8MMA_AtomIJNSA_20SM100_MMA_F16BF16_SSISK_SK_fLi64ELi64ELNSA_4UMMA5MajorE0ELSP_1ELNSO_7ScaleInE0ELSQ_0EEEEEENSA_6LayoutINSB_IJSE_SE_SE_EEENSB_IJNSC_ILi0EEESV_SV_EEEEENSB_IJNSA_10UnderscoreESY_SY_EEEEENS7_6detail27Sm100ImplicitGemmTileTraitsINSA_20SM90_TMA_LOAD_IM2COLENSA_14ComposedLayoutINSA_7SwizzleILi3ELi4ELi3EEENSA_18smem_ptr_flag_bitsILi16EEENST_INSB_IJNSC_ILi8EEESH_EEENSB_IJSH_SE_EEEEEEEvEENS12_INSA_23SM90_TMA_LOAD_MULTICASTENS14_IS16_S18_NST_INSB_IJSH_S19_EEENSB_IJSE_SH_EEEEEEEvEEEENS_8epilogue10collective18CollectiveEpilogueINS1M_23Sm100TmaWarpSpecializedILi3ELi2ELi16ELb1ELb0EEEJSJ_NSB_IJNST_ISH_SE_EENST_INSC_ILi32EEESE_EEEEESK_NSB_IJNSB_IJllllEEESE_SV_EEESK_S1W_NS1M_6fusion15FusionCallbacksIS1Q_NS1X_17LinearCombinationISK_fSK_fLNS_15FloatRoundStyleE2EEESJ_S1U_JEEENSA_5SM1004TMEM4LOAD26SM100_TMEM_LOAD_16dp256b4xES13_NS14_INS15_ILi2ELi4ELi3EEES18_NST_INSB_IJS19_S1S_EEENSB_IJS1S_SE_EEEEEEENSA_17SM75_U32x4_LDSM_NENSA_21SM90_TMA_STORE_IM2COLES2B_NSA_17SM90_U32x4_STSM_NENSA_39AutoVectorizingCopyWithAssumedAlignmentILi128EEEEEEvvEEEEvNT_6ParamsE) ;  /* 0xffffff7002bc7950 */ /* 0x000fea0003c3ffff */
.L_x_178:
[----:B------:R-:W-:-:S00]  /*8d10*/  BRA `(.L_x_178) ;  /* 0xfffffffc00fc7947 */ /* 0x000fc0000383ffff */
[----:B------:R-:W-:-:S00]  /*8d20*/  NOP ;  /* 0x0000000000007918 */ /* 0x000fc00000000000 */
        /* <DEDUP_REMOVED lines=13> */
.L_x_179:


//--------------------- .nv.global.init           --------------------------
	.section	.nv.global.init,"aw",@progbits
.nv.global.init:
	.type		$str$29,@object
	.size		$str$29,($str$30 - $str$29)
$str$29:
        /*0000*/ 	.byte	0x28, 0x61, 0x64, 0x64, 0x72, 0x65, 0x73, 0x73, 0x20, 0x26, 0x20, 0x6d, 0x61, 0x73, 0x6b, 0x29
        /*0010*/ 	.byte	0x20, 0x3d, 0x3d, 0x20, 0x30, 0x00
	.type		$str$30,@object
	.size		$str$30,($str$28 - $str$30)
$str$30:
        /*0016*/ 	.byte	0x2f, 0x74, 0x6d, 0x70, 0x2f, 0x63, 0x75, 0x74, 0x6c, 0x61, 0x73, 0x73, 0x5f, 0x73, 0x77, 0x65
        /*0026*/ 	.byte	0x65, 0x70, 0x5f, 0x73, 0x72, 0x63, 0x2f, 0x69, 0x6e, 0x63, 0x6c, 0x75, 0x64, 0x65, 0x2f, 0x63
        /*0036*/ 	.byte	0x75, 0x74, 0x65, 0x2f, 0x70, 0x6f, 0x69, 0x6e, 0x74, 0x65, 0x72, 0x5f, 0x66, 0x6c, 0x61, 0x67
        /*0046*/ 	.byte	0x67, 0x65, 0x64, 0x2e, 0x68, 0x70, 0x70, 0x00
	.type		$str$28,@object
	.size		$str$28,($str$27 - $str$28)
$str$28:
        /*004e*/ 	.byte	0x2f, 0x74, 0x6d, 0x70, 0x2f, 0x63, 0x75, 0x74, 0x6c, 0x61, 0x73, 0x73, 0x5f, 0x73, 0x77, 0x65
        /*005e*/ 	.byte	0x65, 0x70, 0x5f, 0x73, 0x72, 0x63, 0x2f, 0x69, 0x6e, 0x63, 0x6c, 0x75, 0x64, 0x65, 0x2f, 0x63
        /*006e*/ 	.byte	0x75, 0x74, 0x65, 0x2f, 0x61, 0x74, 0x6f, 0x6d, 0x2f, 0x63, 0x6f, 0x70, 0x79, 0x5f, 0x74, 0x72
        /*007e*/ 	.byte	0x61, 0x69, 0x74, 0x73, 0x5f, 0x73, 0x6d, 0x31, 0x30, 0x30, 0x2e, 0x68, 0x70, 0x70, 0x00
	.type		$str$27,@object
	.size		$str$27,(__unnamed_1 - $str$27)
$str$27:
        /*008d*/ 	.byte	0x28, 0x28, 0x75, 0x69, 0x6e, 0x74, 0x33, 0x32, 0x5f, 0x74, 0x28, 0x74, 0x68, 0x72, 0x65, 0x61
        /*009d*/ 	.byte	0x64, 0x49, 0x64, 0x78, 0x2e, 0x78, 0x29, 0x20, 0x2f, 0x20, 0x33, 0x32, 0x29, 0x20, 0x25, 0x20
        /*00ad*/ 	.byte	0x34, 0x29, 0x20, 0x3d, 0x3d, 0x20, 0x28, 0x28, 0x28, 0x74, 0x6d, 0x65, 0x6d, 0x5f, 0x61, 0x64
        /*00bd*/ 	.byte	0x64, 0x72, 0x20, 0x3e, 0x3e, 0x20, 0x31, 0x36, 0x29, 0x20, 0x2f, 0x20, 0x33, 0x32, 0x29, 0x20
        /*00cd*/ 	.byte	0x25, 0x20, 0x34, 0x29, 0x00
	.type		__unnamed_1,@object
	.size		__unnamed_1,(__unnamed_2 - __unnamed_1)
__unnamed_1:
        /*00d2*/ 	.byte	0x61, 0x75, 0x74, 0x6f, 0x20, 0x63, 0x75, 0x74, 0x65, 0x3a, 0x3a, 0x61, 0x73, 0x5f, 0x70, 0x6f
        /* <DEDUP_REMOVED lines=24> */
        /*0262*/ 	.byte	0x3e, 0x3e, 0x3e, 0x5d, 0x00
	.type		__unnamed_2,@object
	.size		__unnamed_2,(.L_2 - __unnamed_2)
__unnamed_2:
        /* <DEDUP_REMOVED lines=46> */
.L_2:


//--------------------- .nv.shared._ZN7cutlass13device_kernelINS_4conv6kernel13ConvUniversalINS1_16ConvProblemShapeILNS1_8OperatorE1ELi3EEENS1_10collective14CollectiveConvINS1_47MainloopSm100TmaUmmaWarpSpecializedImplicitGemmILS5_1ELi13ELi3ELi1ELi2EN4cute5tupleIJNSA_1CILi2EEENSC_ILi1EEESE_EEEEENSB_IJNSC_ILi64EEESH_NSB_IJSH_EEEEEENS_6half_tESK_NSA_8TiledMMAINSA_8MMA_AtomIJNSA_20SM100_MMA_F16BF16_SSISK_SK_fLi64ELi64ELNSA_4UMMA5MajorE0ELSP_1ELNSO_7ScaleInE0ELSQ_0EEEEEENSA_6LayoutINSB_IJSE_SE_SE_EEENSB_IJNSC_ILi0EEESV_SV_EEEEENSB_IJNSA_10UnderscoreESY_SY_EEEEENS7_6detail27Sm100ImplicitGemmTileTraitsINSA_20SM90_TMA_LOAD_IM2COLENSA_14ComposedLayoutINSA_7SwizzleILi3ELi4ELi3EEENSA_18smem_ptr_flag_bitsILi16EEENST_INSB_IJNSC_ILi8EEESH_EEENSB_IJSH_SE_EEEEEEEvEENS12_INSA_23SM90_TMA_LOAD_MULTICASTENS14_IS16_S18_NST_INSB_IJSH_S19_EEENSB_IJSE_SH_EEEEEEEvEEEENS_8epilogue10collective18CollectiveEpilogueINS1M_23Sm100TmaWarpSpecializedILi3ELi2ELi16ELb1ELb0EEEJSJ_NSB_IJNST_ISH_SE_EENST_INSC_ILi32EEESE_EEEEESK_NSB_IJNSB_IJllllEEESE_SV_EEESK_S1W_NS1M_6fusion15FusionCallbacksIS1Q_NS1X_17LinearCombinationISK_fSK_fLNS_15FloatRoundStyleE2EEESJ_S1U_JEEENSA_5SM1004TMEM4LOAD26SM100_TMEM_LOAD_16dp256b4xES13_NS14_INS15_ILi2ELi4ELi3EEES18_NST_INSB_IJS19_S1S_EEENSB_IJS1S_SE_EEEEEEENSA_17SM75_U32x4_LDSM_NENSA_21SM90_TMA_STORE_IM2COLES2B_NSA_17SM90_U32x4_STSM_NENSA_39AutoVectorizingCopyWithAssumedAlignmentILi128EEEEEEvvEEEEvNT_6ParamsE --------------------------
	.section	.nv.shared._ZN7cutlass13device_kernelINS_4conv6kernel13ConvUniversalINS1_16ConvProblemShapeILNS1_8OperatorE1ELi3EEENS1_10collective14CollectiveConvINS1_47MainloopSm100TmaUmmaWarpSpecializedImplicitGemmILS5_1ELi13ELi3ELi1ELi2EN4cute5tupleIJNSA_1CILi2EEENSC_ILi1EEESE_EEEEENSB_IJNSC_ILi64EEESH_NSB_IJSH_EEEEEENS_6half_tESK_NSA_8TiledMMAINSA_8MMA_AtomIJNSA_20SM100_MMA_F16BF16_SSISK_SK_fLi64ELi64ELNSA_4UMMA5MajorE0ELSP_1ELNSO_7ScaleInE0ELSQ_0EEEEEENSA_6LayoutINSB_IJSE_SE_SE_EEENSB_IJNSC_ILi0EEESV_SV_EEEEENSB_IJNSA_10UnderscoreESY_SY_EEEEENS7_6detail27Sm100ImplicitGemmTileTraitsINSA_20SM90_TMA_LOAD_IM2COLENSA_14ComposedLayoutINSA_7SwizzleILi3ELi4ELi3EEENSA_18smem_ptr_flag_bitsILi16EEENST_INSB_IJNSC_ILi8EEESH_EEENSB_IJSH_SE_EEEEEEEvEENS12_INSA_23SM90_TMA_LOAD_MULTICASTENS14_IS16_S18_NST_INSB_IJSH_S19_EEENSB_IJSE_SH_EEEEEEEvEEEENS_8epilogue10collective18CollectiveEpilogueINS1M_23Sm100TmaWarpSpecializedILi3ELi2ELi16ELb1ELb0EEEJSJ_NSB_IJNST_ISH_SE_EENST_INSC_ILi32EEESE_EEEEESK_NSB_IJNSB_IJllllEEESE_SV_EEESK_S1W_NS1M_6fusion15FusionCallbacksIS1Q_NS1X_17LinearCombinationISK_fSK_fLNS_15FloatRoundStyleE2EEESJ_S1U_JEEENSA_5SM1004TMEM4LOAD26SM100_TMEM_LOAD_16dp256b4xES13_NS14_INS15_ILi2ELi4ELi3EEES18_NST_INSB_IJS19_S1S_EEENSB_IJS1S_SE_EEEEEEENSA_17SM75_U32x4_LDSM_NENSA_21SM90_TMA_STORE_IM2COLES2B_NSA_17SM90_U32x4_STSM_NENSA_39AutoVectorizingCopyWithAssumedAlignmentILi128EEEEEEvvEEEEvNT_6ParamsE,"aw",@nobits
	.sectionflags	@""
	.align	16
	.zero		1024


//--------------------- .nv.shared.reserved.0     --------------------------
	.section	.nv.shared.reserved.0,"aw",@nobits
	.weak		__nv_reservedSMEM_offset_0_alias
	.size		__nv_reservedSMEM_offset_0_alias, 0, 64
	.other		__nv_reservedSMEM_offset_0_alias,@"STO_CUDA_RESERVED_SHARED STV_DEFAULT"
__nv_reservedSMEM_offset_0_alias:
	.zero		0
.nv.shared.reserved.0:
	.zero		64
	.weak		__nv_reservedSMEM_tcgen05_partition
	.type		__nv_reservedSMEM_tcgen05_partition,@object
	.size		__nv_reservedSMEM_tcgen05_partition,(.L_0 - __nv_reservedSMEM_tcgen05_partition)
__nv_reservedSMEM_tcgen05_partition:
	.zero		32
.L_0:


//--------------------- .nv.global                --------------------------
	.section	.nv.global,"aw",@nobits
.nv.global:
	.type		_ZN39_INTERNAL_592578de_4_k_cu_342f65a2_34894cute1_E,@object
	.size		_ZN39_INTERNAL_592578de_4_k_cu_342f65a2_34894cute1_E,(_ZN39_INTERNAL_592578de_4_k_cu_342f65a2_34894cuda3std3__45__cpo6cbeginE - _ZN39_INTERNAL_592578de_4_k_cu_342f65a2_34894cute1_E)
_ZN39_INTERNAL_592578de_4_k_cu_342f65a2_34894cute1_E:
	.zero		1
	.type		_ZN39_INTERNAL_592578de_4_k_cu_342f65a2_34894cuda3std3__45__cpo6cbeginE,@object
	.size		_ZN39_INTERNAL_592578de_4_k_cu_342f65a2_34894cuda3std3__45__cpo6cbeginE,(_ZN39_INTERNAL_592578de_4_k_cu_342f65a2_34894cuda3std3__48in_placeE - _ZN39_INTERNAL_592578de_4_k_cu_342f65a2_34894cuda3std3__45__cpo6cbeginE)
_ZN39_INTERNAL_592578de_4_k_cu_342f65a2_34894cuda3std3__45__cpo6cbeginE:
	.zero		1
	.type		_ZN39_INTERNAL_592578de_4_k_cu_342f65a2_34894cuda3std3__48in_placeE,@object
	.size		_ZN39_INTERNAL_592578de_4_k_cu_342f65a2_34894cuda3std3__48in_placeE,(_ZN39_INTERNAL_592578de_4_k_cu_342f65a2_34894cuda3std6ranges3__45__cpo9iter_moveE - _ZN39_INTERNAL_592578de_4_k_cu_342f65a2_34894cuda3std3__48in_placeE)
_ZN39_INTERNAL_592578de_4_k_cu_342f65a2_34894cuda3std3__48in_placeE:
	.zero		1
	.type		_ZN39_INTERNAL_592578de_4_k_cu_342f65a2_34894cuda3std6ranges3__45__cpo9iter_moveE,@object
	.size		_ZN39_INTERNAL_592578de_4_k_cu_342f65a2_34894cuda3std6ranges3__45__cpo9iter_moveE,(_ZN39_INTERNAL_592578de_4_k_cu_342f65a2_34894cuda3std3__45__cpo5beginE - _ZN39_INTERNAL_592578de_4_k_cu_342f65a2_34894cuda3std6ranges3__45__cpo9iter_moveE)
_ZN39_INTERNAL_592578de_4_k_cu_342f65a2_34894cuda3std6ranges3__45__cpo9iter_moveE:
	.zero		1
	.type		_ZN39_INTERNAL_592578de_4_k_cu_342f65a2_34894cuda3std3__45__cpo5beginE,@object
	.size		_ZN39_INTERNAL_592578de_4_k_cu_342f65a2_34894cuda3std3__45__cpo5beginE,(_ZN39_INTERNAL_592578de_4_k_cu_342f65a2_34894cuda3std3__441_GLOBAL__N__592578de_4_k_cu_342f65a2_34896ignoreE - _ZN39_INTERNAL_592578de_4_k_cu_342f65a2_34894cuda3std3__45__cpo5beginE)
_ZN39_INTERNAL_592578de_4_k_cu_342f65a2_34894cuda3std3__45__cpo5beginE:
	.zero		1
	.type		_ZN39_INTERNAL_592578de_4_k_cu_342f65a2_34894cuda3std3__441_GLOBAL__N__592578de_4_k_cu_342f65a2_34896ignoreE,@object
	.size		_ZN39_INTERNAL_592578de_4_k_cu_342f65a2_34894cuda3std3__441_GLOBAL__N__592578de_4_k_cu_342f65a2_34896ignoreE,(_ZN39_INTERNAL_592578de_4_k_cu_342f65a2_34894cute7productE - _ZN39_INTERNAL_592578de_4_k_cu_342f65a2_34894cuda3std3__441_GLOBAL__N__592578de_4_k_cu_342f65a2_34896ignoreE)
_ZN39_INTERNAL_592578de_4_k_cu_342f65a2_34894cuda3std3__441_GLOBAL__N__592578de_4_k_cu_342f65a2_34896ignoreE:
	.zero		1
	.type		_ZN39_INTERNAL_592578de_4_k_cu_342f65a2_34894cute7productE,@object
	.size		_ZN39_INTERNAL_592578de_4_k_cu_342f65a2_34894cute7productE,(_ZN39_INTERNAL_592578de_4_k_cu_342f65a2_34894cuda3std3__45__cpo3endE - _ZN39_INTERNAL_592578de_4_k_cu_342f65a2_34894cute7productE)
_ZN39_INTERNAL_592578de_4_k_cu_342f65a2_34894cute7productE:
	.zero		1
	.type		_ZN39_INTERNAL_592578de_4_k_cu_342f65a2_34894cuda3std3__45__cpo3endE,@object
	.size		_ZN39_INTERNAL_592578de_4_k_cu_342f65a2_34894cuda3std3__45__cpo3endE,(_ZN39_INTERNAL_592578de_4_k_cu_342f65a2_34894cuda3std3__419piecewise_constructE - _ZN39_INTERNAL_592578de_4_k_cu_342f65a2_34894cuda3std3__45__cpo3endE)
_ZN39_INTERNAL_592578de_4_k_cu_342f65a2_34894cuda3std3__45__cpo3endE:
	.zero		1
	.type		_ZN39_INTERNAL_592578de_4_k_cu_342f65a2_34894cuda3std3__419piecewise_constructE,@object
	.size		_ZN39_INTERNAL_592578de_4_k_cu_342f65a2_34894cuda3std3__419piecewise_constructE,(_ZN39_INTERNAL_592578de_4_k_cu_342f65a2_34894cuda3std3__45__cpo4cendE - _ZN39_INTERNAL_592578de_4_k_cu_342f65a2_34894cuda3std3__419piecewise_constructE)
_ZN39_INTERNAL_592578de_4_k_cu_342f65a2_34894cuda3std3__419piecewise_constructE:
	.zero		1
	.type		_ZN39_INTERNAL_592578de_4_k_cu_342f65a2_34894cuda3std3__45__cpo4cendE,@object
	.size		_ZN39_INTERNAL_592578de_4_k_cu_342f65a2_34894cuda3std3__45__cpo4cendE,(_ZN39_INTERNAL_592578de_4_k_cu_342f65a2_34894cuda3std6ranges3__45__cpo4swapE - _ZN39_INTERNAL_592578de_4_k_cu_342f65a2_34894cuda3std3__45__cpo4cendE)
_ZN39_INTERNAL_592578de_4_k_cu_342f65a2_34894cuda3std3__45__cpo4cendE:
	.zero		1
	.type		_ZN39_INTERNAL_592578de_4_k_cu_342f65a2_34894cuda3std6ranges3__45__cpo4swapE,@object
	.size		_ZN39_INTERNAL_592578de_4_k_cu_342f65a2_34894cuda3std6ranges3__45__cpo4swapE,(.L_10 - _ZN39_INTERNAL_592578de_4_k_cu_342f65a2_34894cuda3std6ranges3__45__cpo4swapE)
_ZN39_INTERNAL_592578de_4_k_cu_342f65a2_34894cuda3std6ranges3__45__cpo4swapE:
	.zero		1
.L_10:


//--------------------- .nv.constant0._ZN7cutlass13device_kernelINS_4conv6kernel13ConvUniversalINS1_16ConvProblemShapeILNS1_8OperatorE1ELi3EEENS1_10collective14CollectiveConvINS1_47MainloopSm100TmaUmmaWarpSpecializedImplicitGemmILS5_1ELi13ELi3ELi1ELi2EN4cute5tupleIJNSA_1CILi2EEENSC_ILi1EEESE_EEEEENSB_IJNSC_ILi64EEESH_NSB_IJSH_EEEEEENS_6half_tESK_NSA_8TiledMMAINSA_8MMA_AtomIJNSA_20SM100_MMA_F16BF16_SSISK_SK_fLi64ELi64ELNSA_4UMMA5MajorE0ELSP_1ELNSO_7ScaleInE0ELSQ_0EEEEEENSA_6LayoutINSB_IJSE_SE_SE_EEENSB_IJNSC_ILi0EEESV_SV_EEEEENSB_IJNSA_10UnderscoreESY_SY_EEEEENS7_6detail27Sm100ImplicitGemmTileTraitsINSA_20SM90_TMA_LOAD_IM2COLENSA_14ComposedLayoutINSA_7SwizzleILi3ELi4ELi3EEENSA_18smem_ptr_flag_bitsILi16EEENST_INSB_IJNSC_ILi8EEESH_EEENSB_IJSH_SE_EEEEEEEvEENS12_INSA_23SM90_TMA_LOAD_MULTICASTENS14_IS16_S18_NST_INSB_IJSH_S19_EEENSB_IJSE_SH_EEEEEEEvEEEENS_8epilogue10collective18CollectiveEpilogueINS1M_23Sm100TmaWarpSpecializedILi3ELi2ELi16ELb1ELb0EEEJSJ_NSB_IJNST_ISH_SE_EENST_INSC_ILi32EEESE_EEEEESK_NSB_IJNSB_IJllllEEESE_SV_EEESK_S1W_NS1M_6fusion15FusionCallbacksIS1Q_NS1X_17LinearCombinationISK_fSK_fLNS_15FloatRoundStyleE2EEESJ_S1U_JEEENSA_5SM1004TMEM4LOAD26SM100_TMEM_LOAD_16dp256b4xES13_NS14_INS15_ILi2ELi4ELi3EEES18_NST_INSB_IJS19_S1S_EEENSB_IJS1S_SE_EEEEEEENSA_17SM75_U32x4_LDSM_NENSA_21SM90_TMA_STORE_IM2COLES2B_NSA_17SM90_U32x4_STSM_NENSA_39AutoVectorizingCopyWithAssumedAlignmentILi128EEEEEEvvEEEEvNT_6ParamsE --------------------------
	.section	.nv.constant0._ZN7cutlass13device_kernelINS_4conv6kernel13ConvUniversalINS1_16ConvProblemShapeILNS1_8OperatorE1ELi3EEENS1_10collective14CollectiveConvINS1_47MainloopSm100TmaUmmaWarpSpecializedImplicitGemmILS5_1ELi13ELi3ELi1ELi2EN4cute5tupleIJNSA_1CILi2EEENSC_ILi1EEESE_EEEEENSB_IJNSC_ILi64EEESH_NSB_IJSH_EEEEEENS_6half_tESK_NSA_8TiledMMAINSA_8MMA_AtomIJNSA_20SM100_MMA_F16BF16_SSISK_SK_fLi64ELi64ELNSA_4UMMA5MajorE0ELSP_1ELNSO_7ScaleInE0ELSQ_0EEEEEENSA_6LayoutINSB_IJSE_SE_SE_EEENSB_IJNSC_ILi0EEESV_SV_EEEEENSB_IJNSA_10UnderscoreESY_SY_EEEEENS7_6detail27Sm100ImplicitGemmTileTraitsINSA_20SM90_TMA_LOAD_IM2COLENSA_14ComposedLayoutINSA_7SwizzleILi3ELi4ELi3EEENSA_18smem_ptr_flag_bitsILi16EEENST_INSB_IJNSC_ILi8EEESH_EEENSB_IJSH_SE_EEEEEEEvEENS12_INSA_23SM90_TMA_LOAD_MULTICASTENS14_IS16_S18_NST_INSB_IJSH_S19_EEENSB_IJSE_SH_EEEEEEEvEEEENS_8epilogue10collective18CollectiveEpilogueINS1M_23Sm100TmaWarpSpecializedILi3ELi2ELi16ELb1ELb0EEEJSJ_NSB_IJNST_ISH_SE_EENST_INSC_ILi32EEESE_EEEEESK_NSB_IJNSB_IJllllEEESE_SV_EEESK_S1W_NS1M_6fusion15FusionCallbacksIS1Q_NS1X_17LinearCombinationISK_fSK_fLNS_15FloatRoundStyleE2EEESJ_S1U_JEEENSA_5SM1004TMEM4LOAD26SM100_TMEM_LOAD_16dp256b4xES13_NS14_INS15_ILi2ELi4ELi3EEES18_NST_INSB_IJS19_S1S_EEENSB_IJS1S_SE_EEEEEEENSA_17SM75_U32x4_LDSM_NENSA_21SM90_TMA_STORE_IM2COLES2B_NSA_17SM90_U32x4_STSM_NENSA_39AutoVectorizingCopyWithAssumedAlignmentILi128EEEEEEvvEEEEvNT_6ParamsE,"a",@progbits
	.sectionflags	@""
	.align	4
.nv.constant0._ZN7cutlass13device_kernelINS_4conv6kernel13ConvUniversalINS1_16ConvProblemShapeILNS1_8OperatorE1ELi3EEENS1_10collective14CollectiveConvINS1_47MainloopSm100TmaUmmaWarpSpecializedImplicitGemmILS5_1ELi13ELi3ELi1ELi2EN4cute5tupleIJNSA_1CILi2EEENSC_ILi1EEESE_EEEEENSB_IJNSC_ILi64EEESH_NSB_IJSH_EEEEEENS_6half_tESK_NSA_8TiledMMAINSA_8MMA_AtomIJNSA_20SM100_MMA_F16BF16_SSISK_SK_fLi64ELi64ELNSA_4UMMA5MajorE0ELSP_1ELNSO_7ScaleInE0ELSQ_0EEEEEENSA_6LayoutINSB_IJSE_SE_SE_EEENSB_IJNSC_ILi0EEESV_SV_EEEEENSB_IJNSA_10UnderscoreESY_SY_EEEEENS7_6detail27Sm100ImplicitGemmTileTraitsINSA_20SM90_TMA_LOAD_IM2COLENSA_14ComposedLayoutINSA_7SwizzleILi3ELi4ELi3EEENSA_18smem_ptr_flag_bitsILi16EEENST_INSB_IJNSC_ILi8EEESH_EEENSB_IJSH_SE_EEEEEEEvEENS12_INSA_23SM90_TMA_LOAD_MULTICASTENS14_IS16_S18_NST_INSB_IJSH_S19_EEENSB_IJSE_SH_EEEEEEEvEEEENS_8epilogue10collective18CollectiveEpilogueINS1M_23Sm100TmaWarpSpecializedILi3ELi2ELi16ELb1ELb0EEEJSJ_NSB_IJNST_ISH_SE_EENST_INSC_ILi32EEESE_EEEEESK_NSB_IJNSB_IJllllEEESE_SV_EEESK_S1W_NS1M_6fusion15FusionCallbacksIS1Q_NS1X_17LinearCombinationISK_fSK_fLNS_15FloatRoundStyleE2EEESJ_S1U_JEEENSA_5SM1004TMEM4LOAD26SM100_TMEM_LOAD_16dp256b4xES13_NS14_INS15_ILi2ELi4ELi3EEES18_NST_INSB_IJS19_S1S_EEENSB_IJS1S_SE_EEEEEEENSA_17SM75_U32x4_LDSM_NENSA_21SM90_TMA_STORE_IM2COLES2B_NSA_17SM90_U32x4_STSM_NENSA_39AutoVectorizingCopyWithAssumedAlignmentILi128EEEEEEvvEEEEvNT_6ParamsE:
	.zero		3200


//--------------------- SYMBOLS --------------------------

	.type		.nv.reservedSmem.offset0,@object
	.size		.nv.reservedSmem.offset0,0x4
	.type		.nv.reservedSmem.cap,@object
	.size		.nv.reservedSmem.cap,0x4
	.type		__assertfail,@function
